//
// Generated by NVIDIA NVVM Compiler
//
// Compiler Build ID: CL-36424714
// Cuda compilation tools, release 13.0, V13.0.88
// Based on NVVM 20.0.0
//

.version 9.0
.target sm_100
.address_size 64

	// .globl	_Z19wf_embedding_kernelPfiiiS_iiiPsiiPKfiiS2_iS_iiiiiiifj
.const .align 4 .u32 FULL_MASK = -1;
.extern .shared .align 16 .b8 smem[];

.visible .entry _Z19wf_embedding_kernelPfiiiS_iiiPsiiPKfiiS2_iS_iiiiiiifj(
	.param .u64 .ptr .align 1 _Z19wf_embedding_kernelPfiiiS_iiiPsiiPKfiiS2_iS_iiiiiiifj_param_0,
	.param .u32 _Z19wf_embedding_kernelPfiiiS_iiiPsiiPKfiiS2_iS_iiiiiiifj_param_1,
	.param .u32 _Z19wf_embedding_kernelPfiiiS_iiiPsiiPKfiiS2_iS_iiiiiiifj_param_2,
	.param .u32 _Z19wf_embedding_kernelPfiiiS_iiiPsiiPKfiiS2_iS_iiiiiiifj_param_3,
	.param .u64 .ptr .align 1 _Z19wf_embedding_kernelPfiiiS_iiiPsiiPKfiiS2_iS_iiiiiiifj_param_4,
	.param .u32 _Z19wf_embedding_kernelPfiiiS_iiiPsiiPKfiiS2_iS_iiiiiiifj_param_5,
	.param .u32 _Z19wf_embedding_kernelPfiiiS_iiiPsiiPKfiiS2_iS_iiiiiiifj_param_6,
	.param .u32 _Z19wf_embedding_kernelPfiiiS_iiiPsiiPKfiiS2_iS_iiiiiiifj_param_7,
	.param .u64 .ptr .align 1 _Z19wf_embedding_kernelPfiiiS_iiiPsiiPKfiiS2_iS_iiiiiiifj_param_8,
	.param .u32 _Z19wf_embedding_kernelPfiiiS_iiiPsiiPKfiiS2_iS_iiiiiiifj_param_9,
	.param .u32 _Z19wf_embedding_kernelPfiiiS_iiiPsiiPKfiiS2_iS_iiiiiiifj_param_10,
	.param .u64 .ptr .align 1 _Z19wf_embedding_kernelPfiiiS_iiiPsiiPKfiiS2_iS_iiiiiiifj_param_11,
	.param .u32 _Z19wf_embedding_kernelPfiiiS_iiiPsiiPKfiiS2_iS_iiiiiiifj_param_12,
	.param .u32 _Z19wf_embedding_kernelPfiiiS_iiiPsiiPKfiiS2_iS_iiiiiiifj_param_13,
	.param .u64 .ptr .align 1 _Z19wf_embedding_kernelPfiiiS_iiiPsiiPKfiiS2_iS_iiiiiiifj_param_14,
	.param .u32 _Z19wf_embedding_kernelPfiiiS_iiiPsiiPKfiiS2_iS_iiiiiiifj_param_15,
	.param .u64 .ptr .align 1 _Z19wf_embedding_kernelPfiiiS_iiiPsiiPKfiiS2_iS_iiiiiiifj_param_16,
	.param .u32 _Z19wf_embedding_kernelPfiiiS_iiiPsiiPKfiiS2_iS_iiiiiiifj_param_17,
	.param .u32 _Z19wf_embedding_kernelPfiiiS_iiiPsiiPKfiiS2_iS_iiiiiiifj_param_18,
	.param .u32 _Z19wf_embedding_kernelPfiiiS_iiiPsiiPKfiiS2_iS_iiiiiiifj_param_19,
	.param .u32 _Z19wf_embedding_kernelPfiiiS_iiiPsiiPKfiiS2_iS_iiiiiiifj_param_20,
	.param .u32 _Z19wf_embedding_kernelPfiiiS_iiiPsiiPKfiiS2_iS_iiiiiiifj_param_21,
	.param .u32 _Z19wf_embedding_kernelPfiiiS_iiiPsiiPKfiiS2_iS_iiiiiiifj_param_22,
	.param .u32 _Z19wf_embedding_kernelPfiiiS_iiiPsiiPKfiiS2_iS_iiiiiiifj_param_23,
	.param .f32 _Z19wf_embedding_kernelPfiiiS_iiiPsiiPKfiiS2_iS_iiiiiiifj_param_24,
	.param .u32 _Z19wf_embedding_kernelPfiiiS_iiiPsiiPKfiiS2_iS_iiiiiiifj_param_25
)
.maxntid 256
.minnctapersm 32
{
	.reg .pred 	%p<51>;
	.reg .b32 	%r<204>;
	.reg .b32 	%f<116>;
	.reg .b64 	%rd<50>;

	ld.param.u64 	%rd13, [_Z19wf_embedding_kernelPfiiiS_iiiPsiiPKfiiS2_iS_iiiiiiifj_param_0];
	ld.param.u32 	%r63, [_Z19wf_embedding_kernelPfiiiS_iiiPsiiPKfiiS2_iS_iiiiiiifj_param_1];
	ld.param.u32 	%r64, [_Z19wf_embedding_kernelPfiiiS_iiiPsiiPKfiiS2_iS_iiiiiiifj_param_2];
	ld.param.u64 	%rd14, [_Z19wf_embedding_kernelPfiiiS_iiiPsiiPKfiiS2_iS_iiiiiiifj_param_4];
	ld.param.u32 	%r65, [_Z19wf_embedding_kernelPfiiiS_iiiPsiiPKfiiS2_iS_iiiiiiifj_param_5];
	ld.param.u32 	%r66, [_Z19wf_embedding_kernelPfiiiS_iiiPsiiPKfiiS2_iS_iiiiiiifj_param_6];
	ld.param.u64 	%rd15, [_Z19wf_embedding_kernelPfiiiS_iiiPsiiPKfiiS2_iS_iiiiiiifj_param_8];
	ld.param.u32 	%r67, [_Z19wf_embedding_kernelPfiiiS_iiiPsiiPKfiiS2_iS_iiiiiiifj_param_9];
	ld.param.u64 	%rd16, [_Z19wf_embedding_kernelPfiiiS_iiiPsiiPKfiiS2_iS_iiiiiiifj_param_11];
	ld.param.u64 	%rd17, [_Z19wf_embedding_kernelPfiiiS_iiiPsiiPKfiiS2_iS_iiiiiiifj_param_14];
	ld.param.u64 	%rd18, [_Z19wf_embedding_kernelPfiiiS_iiiPsiiPKfiiS2_iS_iiiiiiifj_param_16];
	ld.param.u32 	%r68, [_Z19wf_embedding_kernelPfiiiS_iiiPsiiPKfiiS2_iS_iiiiiiifj_param_17];
	ld.param.u32 	%r69, [_Z19wf_embedding_kernelPfiiiS_iiiPsiiPKfiiS2_iS_iiiiiiifj_param_18];
	ld.param.u32 	%r70, [_Z19wf_embedding_kernelPfiiiS_iiiPsiiPKfiiS2_iS_iiiiiiifj_param_21];
	ld.param.u32 	%r71, [_Z19wf_embedding_kernelPfiiiS_iiiPsiiPKfiiS2_iS_iiiiiiifj_param_22];
	ld.param.u32 	%r72, [_Z19wf_embedding_kernelPfiiiS_iiiPsiiPKfiiS2_iS_iiiiiiifj_param_23];
	ld.param.f32 	%f24, [_Z19wf_embedding_kernelPfiiiS_iiiPsiiPKfiiS2_iS_iiiiiiifj_param_24];
	ld.param.u32 	%r73, [_Z19wf_embedding_kernelPfiiiS_iiiPsiiPKfiiS2_iS_iiiiiiifj_param_25];
	mov.u32 	%r1, %tid.x;
	mov.u32 	%r2, %tid.y;
	mov.u32 	%r3, %ntid.x;
	mov.u32 	%r4, %tid.z;
	mov.u32 	%r5, %ntid.y;
	mad.lo.s32 	%r74, %r5, %r4, %r2;
	mul.lo.s32 	%r6, %r74, %r3;
	add.s32 	%r203, %r6, %r1;
	mul.lo.s32 	%r75, %r3, %r5;
	mov.u32 	%r8, %ntid.z;
	mul.lo.s32 	%r9, %r75, %r8;
	and.b32  	%r10, %r203, 31;
	mov.u32 	%r76, %ctaid.y;
	mad.lo.s32 	%r11, %r76, %r5, %r2;
	mov.u32 	%r77, %ctaid.z;
	mad.lo.s32 	%r12, %r77, %r8, %r4;
	shr.u32 	%r78, %r71, 31;
	add.s32 	%r79, %r71, %r78;
	shr.s32 	%r13, %r79, 1;
	mul.lo.s32 	%r14, %r72, %r13;
	add.s32 	%r80, %r71, %r13;
	add.s32 	%r81, %r80, %r14;
	add.s32 	%r15, %r81, 3;
	setp.ge.s32 	%p1, %r203, %r15;
	@%p1 bra 	$L__BB0_3;
	mov.u32 	%r188, %r203;
$L__BB0_2:
	.pragma "nounroll";
	shl.b32 	%r82, %r188, 2;
	mov.u32 	%r83, smem;
	add.s32 	%r84, %r83, %r82;
	mov.b32 	%r85, 0;
	st.shared.u32 	[%r84], %r85;
	add.s32 	%r188, %r188, %r9;
	setp.lt.s32 	%p2, %r188, %r15;
	@%p2 bra 	$L__BB0_2;
$L__BB0_3:
	bar.sync 	0;
	shl.b32 	%r86, %r13, 2;
	mov.u32 	%r87, smem;
	add.s32 	%r88, %r87, %r86;
	add.s32 	%r18, %r88, 12;
	setp.ge.s32 	%p3, %r203, %r14;
	@%p3 bra 	$L__BB0_8;
	cvta.to.global.u64 	%rd1, %rd16;
	cvta.to.global.u64 	%rd2, %rd17;
	mov.u32 	%r189, %r203;
$L__BB0_5:
	.pragma "nounroll";
	mul.wide.u32 	%rd19, %r189, 4;
	add.s64 	%rd20, %rd1, %rd19;
	ld.global.f32 	%f25, [%rd20];
	shl.b32 	%r89, %r189, 2;
	add.s32 	%r90, %r18, %r89;
	st.shared.f32 	[%r90], %f25;
	setp.ge.s32 	%p4, %r189, %r13;
	@%p4 bra 	$L__BB0_7;
	add.s64 	%rd22, %rd2, %rd19;
	ld.global.f32 	%f26, [%rd22];
	shl.b32 	%r91, %r189, 2;
	add.s32 	%r93, %r87, %r91;
	st.shared.f32 	[%r93+12], %f26;
$L__BB0_7:
	add.s32 	%r189, %r189, %r9;
	setp.lt.s32 	%p5, %r189, %r14;
	@%p5 bra 	$L__BB0_5;
$L__BB0_8:
	mul.lo.s32 	%r21, %r63, %r12;
	mul.lo.s32 	%r22, %r65, %r12;
	mul.lo.s32 	%r23, %r67, %r12;
	add.s32 	%r94, %r9, %r70;
	add.s32 	%r95, %r94, -1;
	div.s32 	%r24, %r95, %r9;
	setp.lt.s32 	%p6, %r24, 1;
	@%p6 bra 	$L__BB0_29;
	ld.const.u32 	%r25, [FULL_MASK];
	mad.lo.s32 	%r98, %r12, -2048144789, -1640531527;
	mad.lo.s32 	%r99, %r11, -1028477387, 374761393;
	xor.b32  	%r100, %r99, %r98;
	xor.b32  	%r26, %r100, %r73;
	mov.f32 	%f28, 0f3F800000;
	sub.f32 	%f1, %f28, %f24;
	shl.b32 	%r27, %r72, 2;
	add.s32 	%r101, %r27, 4;
	mad.lo.s32 	%r103, %r13, %r101, %r87;
	add.s32 	%r28, %r103, 16;
	shl.b32 	%r105, %r10, 2;
	add.s32 	%r106, %r86, %r105;
	add.s32 	%r107, %r106, %r87;
	add.s32 	%r29, %r107, 12;
	cvta.to.global.u64 	%rd3, %rd13;
	cvta.to.global.u64 	%rd4, %rd14;
	cvta.to.global.u64 	%rd5, %rd15;
	cvt.s64.s32 	%rd6, %r23;
	cvt.s64.s32 	%rd7, %r22;
	cvt.s64.s32 	%rd8, %r21;
	mov.b32 	%r201, 1065353216;
	mov.b32 	%r190, 0;
$L__BB0_10:
	.pragma "nounroll";
	mad.lo.s32 	%r32, %r190, %r9, %r203;
	add.s32 	%r108, %r32, %r11;
	rem.s32 	%r33, %r108, %r70;
	cvt.s64.s32 	%rd23, %r33;
	add.s64 	%rd24, %rd8, %rd23;
	shl.b64 	%rd25, %rd24, 2;
	add.s64 	%rd26, %rd3, %rd25;
	ld.global.f32 	%f5, [%rd26];
	mul.wide.s32 	%rd27, %r64, 4;
	add.s64 	%rd28, %rd26, %rd27;
	ld.global.f32 	%f6, [%rd28];
	add.s64 	%rd29, %rd28, %rd27;
	ld.global.f32 	%f7, [%rd29];
	add.s64 	%rd30, %rd7, %rd23;
	shl.b64 	%rd31, %rd30, 2;
	add.s64 	%rd32, %rd4, %rd31;
	ld.global.f32 	%f8, [%rd32];
	mul.wide.s32 	%rd33, %r66, 4;
	add.s64 	%rd34, %rd32, %rd33;
	ld.global.f32 	%f9, [%rd34];
	add.s64 	%rd35, %rd34, %rd33;
	ld.global.f32 	%f10, [%rd35];
	add.s64 	%rd36, %rd23, %rd6;
	shl.b64 	%rd37, %rd36, 1;
	add.s64 	%rd38, %rd5, %rd37;
	ld.global.s16 	%r34, [%rd38];
	setp.ne.s32 	%p7, %r190, 0;
	@%p7 bra 	$L__BB0_14;
	setp.ne.s32 	%p8, %r203, 0;
	@%p8 bra 	$L__BB0_13;
	st.shared.v2.f32 	[smem], {%f5, %f6};
	st.shared.f32 	[smem+8], %f7;
$L__BB0_13:
	bar.sync 	0;
	.pragma "used_bytes_mask 4095";
	ld.shared.v4.f32 	{%f113, %f114, %f115, %f29}, [smem];
$L__BB0_14:
	setp.lt.s32 	%p9, %r32, %r70;
	setp.lt.s32 	%p10, %r71, 2;
	sub.f32 	%f30, %f113, %f5;
	sub.f32 	%f31, %f114, %f6;
	sub.f32 	%f32, %f115, %f7;
	mul.f32 	%f33, %f31, %f31;
	fma.rn.f32 	%f34, %f30, %f30, %f33;
	fma.rn.f32 	%f35, %f32, %f32, %f34;
	setp.neu.f32 	%p11, %f113, 0f4640E400;
	setp.neu.f32 	%p12, %f5, 0f4640E400;
	and.pred  	%p13, %p11, %p12;
	and.pred  	%p14, %p13, %p9;
	setp.neu.f32 	%p15, %f35, 0f00000000;
	and.pred  	%p16, %p14, %p15;
	selp.u32 	%r109, 1, 0, %p16;
	cvt.rn.f32.u32 	%f37, %r109;
	not.pred 	%p17, %p16;
	selp.u32 	%r110, 1, 0, %p17;
	cvt.rn.f32.u32 	%f38, %r110;
	add.f32 	%f39, %f35, %f38;
	rsqrt.approx.f32 	%f40, %f39;
	mul.f32 	%f17, %f40, %f37;
	mul.f32 	%f18, %f35, %f17;
	mul.f32 	%f41, %f9, %f31;
	fma.rn.f32 	%f42, %f8, %f30, %f41;
	fma.rn.f32 	%f43, %f10, %f32, %f42;
	mul.f32 	%f19, %f43, %f17;
	@%p10 bra 	$L__BB0_28;
	setp.neu.f32 	%p18, %f24, 0f00000000;
	mad.lo.s32 	%r35, %r33, 668265263, -689373512;
	@%p18 bra 	$L__BB0_22;
	mov.u32 	%r112, smem;
	add.s32 	%r196, %r112, 12;
	neg.s32 	%r198, %r13;
	mov.u32 	%r195, %r29;
	mov.u32 	%r197, %r28;
$L__BB0_17:
	.pragma "nounroll";
	setp.ge.s32 	%p19, %r10, %r72;
	@%p19 bra 	$L__BB0_19;
	ld.shared.u32 	%r201, [%r195];
$L__BB0_19:
	setp.ne.s32 	%p20, %r10, 0;
	shfl.sync.idx.b32	%r113|%p21, %r201, %r34, 31, %r25;
	mov.b32 	%f44, %r113;
	mul.f32 	%f45, %f19, %f44;
	ld.shared.f32 	%f46, [%r196];
	sub.f32 	%f47, %f18, %f45;
	mul.f32 	%f48, %f46, %f47;
	sin.approx.f32 	%f49, %f48;
	cos.approx.f32 	%f50, %f48;
	mul.f32 	%f51, %f17, %f50;
	mul.f32 	%f52, %f17, %f49;
	mov.b32 	%r114, %f51;
	shfl.sync.down.b32	%r115|%p22, %r114, 16, 31, %r25;
	mov.b32 	%f53, %r115;
	add.f32 	%f54, %f51, %f53;
	mov.b32 	%r116, %f54;
	shfl.sync.down.b32	%r117|%p23, %r116, 8, 31, %r25;
	mov.b32 	%f55, %r117;
	add.f32 	%f56, %f54, %f55;
	mov.b32 	%r118, %f56;
	shfl.sync.down.b32	%r119|%p24, %r118, 4, 31, %r25;
	mov.b32 	%f57, %r119;
	add.f32 	%f58, %f56, %f57;
	mov.b32 	%r120, %f58;
	shfl.sync.down.b32	%r121|%p25, %r120, 2, 31, %r25;
	mov.b32 	%f59, %r121;
	add.f32 	%f60, %f58, %f59;
	mov.b32 	%r122, %f60;
	shfl.sync.down.b32	%r123|%p26, %r122, 1, 31, %r25;
	mov.b32 	%f61, %r123;
	add.f32 	%f22, %f60, %f61;
	mov.b32 	%r124, %f52;
	shfl.sync.down.b32	%r125|%p27, %r124, 16, 31, %r25;
	mov.b32 	%f62, %r125;
	add.f32 	%f63, %f52, %f62;
	mov.b32 	%r126, %f63;
	shfl.sync.down.b32	%r127|%p28, %r126, 8, 31, %r25;
	mov.b32 	%f64, %r127;
	add.f32 	%f65, %f63, %f64;
	mov.b32 	%r128, %f65;
	shfl.sync.down.b32	%r129|%p29, %r128, 4, 31, %r25;
	mov.b32 	%f66, %r129;
	add.f32 	%f67, %f65, %f66;
	mov.b32 	%r130, %f67;
	shfl.sync.down.b32	%r131|%p30, %r130, 2, 31, %r25;
	mov.b32 	%f68, %r131;
	add.f32 	%f69, %f67, %f68;
	mov.b32 	%r132, %f69;
	shfl.sync.down.b32	%r133|%p31, %r132, 1, 31, %r25;
	mov.b32 	%f70, %r133;
	add.f32 	%f23, %f69, %f70;
	@%p20 bra 	$L__BB0_21;
	atom.shared.add.f32 	%f71, [%r197+-4], %f22;
	atom.shared.add.f32 	%f72, [%r197], %f23;
$L__BB0_21:
	add.s32 	%r198, %r198, 1;
	setp.ne.s32 	%p32, %r198, 0;
	add.s32 	%r197, %r197, 8;
	add.s32 	%r196, %r196, 4;
	add.s32 	%r195, %r195, %r27;
	@%p32 bra 	$L__BB0_17;
	bra.uni 	$L__BB0_28;
$L__BB0_22:
	xor.b32  	%r37, %r26, %r35;
	mov.b32 	%r192, 0;
$L__BB0_23:
	.pragma "nounroll";
	setp.ge.s32 	%p33, %r10, %r72;
	@%p33 bra 	$L__BB0_25;
	mad.lo.s32 	%r135, %r192, %r72, %r10;
	shl.b32 	%r136, %r135, 2;
	add.s32 	%r137, %r18, %r136;
	ld.shared.u32 	%r201, [%r137];
$L__BB0_25:
	setp.ne.s32 	%p34, %r10, 0;
	shfl.sync.idx.b32	%r138|%p35, %r201, %r34, 31, %r25;
	mov.b32 	%f73, %r138;
	mul.f32 	%f74, %f19, %f73;
	shl.b32 	%r139, %r192, 2;
	mov.u32 	%r140, smem;
	add.s32 	%r141, %r140, %r139;
	ld.shared.f32 	%f75, [%r141+12];
	sub.f32 	%f76, %f18, %f74;
	mul.f32 	%f77, %f75, %f76;
	sin.approx.f32 	%f78, %f77;
	cos.approx.f32 	%f79, %f77;
	mul.f32 	%f80, %f17, %f79;
	mul.f32 	%f81, %f17, %f78;
	mad.lo.s32 	%r142, %r192, -2048144789, 461845907;
	xor.b32  	%r143, %r37, %r142;
	shr.u32 	%r144, %r143, 16;
	xor.b32  	%r145, %r144, %r143;
	mul.lo.s32 	%r146, %r145, -2048144789;
	shr.u32 	%r147, %r146, 13;
	xor.b32  	%r148, %r147, %r146;
	shr.u32 	%r149, %r148, 16;
	xor.b32  	%r150, %r149, %r148;
	mul.lo.s32 	%r151, %r150, -1028477387;
	shr.u32 	%r152, %r151, 16;
	xor.b32  	%r153, %r152, %r151;
	cvt.rn.f32.u32 	%f82, %r153;
	mul.f32 	%f83, %f82, 0f2F800000;
	setp.ge.f32 	%p36, %f83, %f24;
	selp.f32 	%f84, 0f3F800000, 0f00000000, %p36;
	mul.f32 	%f85, %f80, %f84;
	div.rn.f32 	%f86, %f85, %f1;
	mul.f32 	%f87, %f81, %f84;
	div.rn.f32 	%f88, %f87, %f1;
	mov.b32 	%r154, %f86;
	shfl.sync.down.b32	%r155|%p37, %r154, 16, 31, %r25;
	mov.b32 	%f89, %r155;
	add.f32 	%f90, %f86, %f89;
	mov.b32 	%r156, %f90;
	shfl.sync.down.b32	%r157|%p38, %r156, 8, 31, %r25;
	mov.b32 	%f91, %r157;
	add.f32 	%f92, %f90, %f91;
	mov.b32 	%r158, %f92;
	shfl.sync.down.b32	%r159|%p39, %r158, 4, 31, %r25;
	mov.b32 	%f93, %r159;
	add.f32 	%f94, %f92, %f93;
	mov.b32 	%r160, %f94;
	shfl.sync.down.b32	%r161|%p40, %r160, 2, 31, %r25;
	mov.b32 	%f95, %r161;
	add.f32 	%f96, %f94, %f95;
	mov.b32 	%r162, %f96;
	shfl.sync.down.b32	%r163|%p41, %r162, 1, 31, %r25;
	mov.b32 	%f97, %r163;
	add.f32 	%f20, %f96, %f97;
	mov.b32 	%r164, %f88;
	shfl.sync.down.b32	%r165|%p42, %r164, 16, 31, %r25;
	mov.b32 	%f98, %r165;
	add.f32 	%f99, %f88, %f98;
	mov.b32 	%r166, %f99;
	shfl.sync.down.b32	%r167|%p43, %r166, 8, 31, %r25;
	mov.b32 	%f100, %r167;
	add.f32 	%f101, %f99, %f100;
	mov.b32 	%r168, %f101;
	shfl.sync.down.b32	%r169|%p44, %r168, 4, 31, %r25;
	mov.b32 	%f102, %r169;
	add.f32 	%f103, %f101, %f102;
	mov.b32 	%r170, %f103;
	shfl.sync.down.b32	%r171|%p45, %r170, 2, 31, %r25;
	mov.b32 	%f104, %r171;
	add.f32 	%f105, %f103, %f104;
	mov.b32 	%r172, %f105;
	shfl.sync.down.b32	%r173|%p46, %r172, 1, 31, %r25;
	mov.b32 	%f106, %r173;
	add.f32 	%f21, %f105, %f106;
	@%p34 bra 	$L__BB0_27;
	shl.b32 	%r174, %r192, 3;
	shl.b32 	%r175, %r14, 2;
	add.s32 	%r176, %r18, %r175;
	add.s32 	%r177, %r176, %r174;
	atom.shared.add.f32 	%f107, [%r177], %f20;
	atom.shared.add.f32 	%f108, [%r177+4], %f21;
$L__BB0_27:
	add.s32 	%r192, %r192, 1;
	setp.eq.s32 	%p47, %r192, %r13;
	@%p47 bra 	$L__BB0_28;
	bra.uni 	$L__BB0_23;
$L__BB0_28:
	add.s32 	%r190, %r190, 1;
	setp.ne.s32 	%p48, %r190, %r24;
	@%p48 bra 	$L__BB0_10;
$L__BB0_29:
	mul.lo.s32 	%r178, %r68, %r12;
	mad.lo.s32 	%r56, %r69, %r11, %r178;
	bar.sync 	0;
	setp.ge.s32 	%p49, %r203, %r71;
	@%p49 bra 	$L__BB0_32;
	shl.b32 	%r179, %r13, 2;
	add.s32 	%r180, %r1, %r14;
	add.s32 	%r181, %r180, %r6;
	shl.b32 	%r182, %r181, 2;
	add.s32 	%r183, %r179, %r182;
	mov.u32 	%r184, smem;
	add.s32 	%r185, %r183, %r184;
	add.s32 	%r202, %r185, 12;
	mul.lo.s32 	%r186, %r8, %r5;
	mul.lo.s32 	%r187, %r186, %r3;
	shl.b32 	%r58, %r187, 2;
	mul.wide.u32 	%rd39, %r4, %r5;
	cvt.u64.u32 	%rd40, %r2;
	add.s64 	%rd41, %rd39, %rd40;
	cvt.u64.u32 	%rd42, %r3;
	cvt.s64.s32 	%rd43, %r56;
	mad.lo.s64 	%rd44, %rd41, %rd42, %rd43;
	cvt.u64.u32 	%rd45, %r1;
	add.s64 	%rd46, %rd44, %rd45;
	shl.b64 	%rd47, %rd46, 2;
	cvta.to.global.u64 	%rd48, %rd18;
	add.s64 	%rd49, %rd48, %rd47;
	mul.wide.u32 	%rd10, %r9, 4;
$L__BB0_31:
	.pragma "nounroll";
	ld.shared.f32 	%f109, [%r202];
	st.global.f32 	[%rd49], %f109;
	add.s32 	%r203, %r203, %r9;
	add.s32 	%r202, %r202, %r58;
	add.s64 	%rd49, %rd49, %rd10;
	setp.lt.s32 	%p50, %r203, %r71;
	@%p50 bra 	$L__BB0_31;
$L__BB0_32:
	ret;

}


// ===== COMPILED SASS (sm_100) =====

	.target	sm_100

	.elftype	@"ET_EXEC"


//--------------------- .note.nv.tkinfo           --------------------------
	.section	.note.nv.tkinfo,"",@"SHT_NOTE"
	.sectionflags	@"SHF_NOTE_NV_TKINFO"
	.tkinfo
        /*0018*/ 	.word	0x00000002
        /*0030*/ 	.string	""
        /*0030*/ 	.string	"ptxas"
        /*0030*/ 	.string	"Cuda compilation tools, release 13.0, V13.0.88"
        /*0030*/ 	.string	"Build cuda_13.0.r13.0/compiler.36424714_0"
        /*0030*/ 	.string	"-arch sm_100 -m 64 "



//--------------------- .note.nv.cuinfo           --------------------------
	.section	.note.nv.cuinfo,"",@"SHT_NOTE"
	.sectionflags	@"SHF_NOTE_NV_CUINFO"
        /*0018*/ 	.short	0x0002
        /*001a*/ 	.short	0x0064
        /*001c*/ 	.short	0x0082
	.zero		2


//--------------------- .nv.info                  --------------------------
	.section	.nv.info,"",@"SHT_CUDA_INFO"
	.align	4


	//----- nvinfo : EIATTR_REGCOUNT
	.align		4
        /*0000*/ 	.byte	0x04, 0x2f
        /*0002*/ 	.short	(.L_2 - .L_1)
	.align		4
.L_1:
        /*0004*/ 	.word	index@(_Z19wf_embedding_kernelPfiiiS_iiiPsiiPKfiiS2_iS_iiiiiiifj)
        /*0008*/ 	.word	0x00000028


	//----- nvinfo : EIATTR_FRAME_SIZE
	.align		4
.L_2:
        /*000c*/ 	.byte	0x04, 0x11
        /*000e*/ 	.short	(.L_4 - .L_3)
	.align		4
.L_3:
        /*0010*/ 	.word	index@($__internal_0_$__cuda_sm3x_div_rn_noftz_f32_slowpath)
        /*0014*/ 	.word	0x00000000


	//----- nvinfo : EIATTR_FRAME_SIZE
	.align		4
.L_4:
        /*0018*/ 	.byte	0x04, 0x11
        /*001a*/ 	.short	(.L_6 - .L_5)
	.align		4
.L_5:
        /*001c*/ 	.word	index@(_Z19wf_embedding_kernelPfiiiS_iiiPsiiPKfiiS2_iS_iiiiiiifj)
        /*0020*/ 	.word	0x00000000


	//----- nvinfo : EIATTR_MIN_STACK_SIZE
	.align		4
.L_6:
        /*0024*/ 	.byte	0x04, 0x12
        /*0026*/ 	.short	(.L_8 - .L_7)
	.align		4
.L_7:
        /*0028*/ 	.word	index@(_Z19wf_embedding_kernelPfiiiS_iiiPsiiPKfiiS2_iS_iiiiiiifj)
        /*002c*/ 	.word	0x00000000
.L_8:


//--------------------- .nv.compat                --------------------------
	.section	.nv.compat,"",@"SHT_CUDA_COMPAT_INFO"
	.align	4
        /*0000*/ 	.byte	0x02, 0x09, 0x00, 0x00, 0x02, 0x02, 0x01, 0x00, 0x02, 0x05, 0x05, 0x00, 0x03, 0x07, 0x01, 0x01
        /*0010*/ 	.byte	0x02, 0x03, 0x00, 0x00, 0x02, 0x06, 0x01, 0x00, 0x04, 0x0b, 0x08, 0x00, 0x01, 0x00, 0x00, 0x00
        /*0020*/ 	.byte	0x00, 0x00, 0x00, 0x00


//--------------------- .nv.info._Z19wf_embedding_kernelPfiiiS_iiiPsiiPKfiiS2_iS_iiiiiiifj --------------------------
	.section	.nv.info._Z19wf_embedding_kernelPfiiiS_iiiPsiiPKfiiS2_iS_iiiiiiifj,"",@"SHT_CUDA_INFO"
	.sectionflags	@""
	.align	4


	//----- nvinfo : EIATTR_CUDA_API_VERSION
	.align		4
        /*0000*/ 	.byte	0x04, 0x37
        /*0002*/ 	.short	(.L_10 - .L_9)
.L_9:
        /*0004*/ 	.word	0x00000082


	//----- nvinfo : EIATTR_KPARAM_INFO
	.align		4
.L_10:
        /*0008*/ 	.byte	0x04, 0x17
        /*000a*/ 	.short	(.L_12 - .L_11)
.L_11:
        /*000c*/ 	.word	0x00000000
        /*0010*/ 	.short	0x0019
        /*0012*/ 	.short	0x0088
        /*0014*/ 	.byte	0x00, 0xf0, 0x11, 0x00


	//----- nvinfo : EIATTR_KPARAM_INFO
	.align		4
.L_12:
        /*0018*/ 	.byte	0x04, 0x17
        /*001a*/ 	.short	(.L_14 - .L_13)
.L_13:
        /*001c*/ 	.word	0x00000000
        /*0020*/ 	.short	0x0018
        /*0022*/ 	.short	0x0084
        /*0024*/ 	.byte	0x00, 0xf0, 0x11, 0x00


	//----- nvinfo : EIATTR_KPARAM_INFO
	.align		4
.L_14:
        /*0028*/ 	.byte	0x04, 0x17
        /*002a*/ 	.short	(.L_16 - .L_15)
.L_15:
        /*002c*/ 	.word	0x00000000
        /*0030*/ 	.short	0x0017
        /*0032*/ 	.short	0x0080
        /*0034*/ 	.byte	0x00, 0xf0, 0x11, 0x00


	//----- nvinfo : EIATTR_KPARAM_INFO
	.align		4
.L_16:
        /*0038*/ 	.byte	0x04, 0x17
        /*003a*/ 	.short	(.L_18 - .L_17)
.L_17:
        /*003c*/ 	.word	0x00000000
        /*0040*/ 	.short	0x0016
        /*0042*/ 	.short	0x007c
        /*0044*/ 	.byte	0x00, 0xf0, 0x11, 0x00


	//----- nvinfo : EIATTR_KPARAM_INFO
	.align		4
.L_18:
        /*0048*/ 	.byte	0x04, 0x17
        /*004a*/ 	.short	(.L_20 - .L_19)
.L_19:
        /*004c*/ 	.word	0x00000000
        /*0050*/ 	.short	0x0015
        /*0052*/ 	.short	0x0078
        /*0054*/ 	.byte	0x00, 0xf0, 0x11, 0x00


	//----- nvinfo : EIATTR_KPARAM_INFO
	.align		4
.L_20:
        /*0058*/ 	.byte	0x04, 0x17
        /*005a*/ 	.short	(.L_22 - .L_21)
.L_21:
        /*005c*/ 	.word	0x00000000
        /*0060*/ 	.short	0x0014
        /*0062*/ 	.short	0x0074
        /*0064*/ 	.byte	0x00, 0xf0, 0x11, 0x00


	//----- nvinfo : EIATTR_KPARAM_INFO
	.align		4
.L_22:
        /*0068*/ 	.byte	0x04, 0x17
        /*006a*/ 	.short	(.L_24 - .L_23)
.L_23:
        /*006c*/ 	.word	0x00000000
        /*0070*/ 	.short	0x0013
        /*0072*/ 	.short	0x0070
        /*0074*/ 	.byte	0x00, 0xf0, 0x11, 0x00


	//----- nvinfo : EIATTR_KPARAM_INFO
	.align		4
.L_24:
        /*0078*/ 	.byte	0x04, 0x17
        /*007a*/ 	.short	(.L_26 - .L_25)
.L_25:
        /*007c*/ 	.word	0x00000000
        /*0080*/ 	.short	0x0012
        /*0082*/ 	.short	0x006c
        /*0084*/ 	.byte	0x00, 0xf0, 0x11, 0x00


	//----- nvinfo : EIATTR_KPARAM_INFO
	.align		4
.L_26:
        /*0088*/ 	.byte	0x04, 0x17
        /*008a*/ 	.short	(.L_28 - .L_27)
.L_27:
        /*008c*/ 	.word	0x00000000
        /*0090*/ 	.short	0x0011
        /*0092*/ 	.short	0x0068
        /*0094*/ 	.byte	0x00, 0xf0, 0x11, 0x00


	//----- nvinfo : EIATTR_KPARAM_INFO
	.align		4
.L_28:
        /*0098*/ 	.byte	0x04, 0x17
        /*009a*/ 	.short	(.L_30 - .L_29)
.L_29:
        /*009c*/ 	.word	0x00000000
        /*00a0*/ 	.short	0x0010
        /*00a2*/ 	.short	0x0060
        /*00a4*/ 	.byte	0x00, 0xf5, 0x21, 0x00


	//----- nvinfo : EIATTR_KPARAM_INFO
	.align		4
.L_30:
        /*00a8*/ 	.byte	0x04, 0x17
        /*00aa*/ 	.short	(.L_32 - .L_31)
.L_31:
        /*00ac*/ 	.word	0x00000000
        /*00b0*/ 	.short	0x000f
        /*00b2*/ 	.short	0x0058
        /*00b4*/ 	.byte	0x00, 0xf0, 0x11, 0x00


	//----- nvinfo : EIATTR_KPARAM_INFO
	.align		4
.L_32:
        /*00b8*/ 	.byte	0x04, 0x17
        /*00ba*/ 	.short	(.L_34 - .L_33)
.L_33:
        /*00bc*/ 	.word	0x00000000
        /*00c0*/ 	.short	0x000e
        /*00c2*/ 	.short	0x0050
        /*00c4*/ 	.byte	0x00, 0xf5, 0x21, 0x00


	//----- nvinfo : EIATTR_KPARAM_INFO
	.align		4
.L_34:
        /*00c8*/ 	.byte	0x04, 0x17
        /*00ca*/ 	.short	(.L_36 - .L_35)
.L_35:
        /*00cc*/ 	.word	0x00000000
        /*00d0*/ 	.short	0x000d
        /*00d2*/ 	.short	0x004c
        /*00d4*/ 	.byte	0x00, 0xf0, 0x11, 0x00


	//----- nvinfo : EIATTR_KPARAM_INFO
	.align		4
.L_36:
        /*00d8*/ 	.byte	0x04, 0x17
        /*00da*/ 	.short	(.L_38 - .L_37)
.L_37:
        /*00dc*/ 	.word	0x00000000
        /*00e0*/ 	.short	0x000c
        /*00e2*/ 	.short	0x0048
        /*00e4*/ 	.byte	0x00, 0xf0, 0x11, 0x00


	//----- nvinfo : EIATTR_KPARAM_INFO
	.align		4
.L_38:
        /*00e8*/ 	.byte	0x04, 0x17
        /*00ea*/ 	.short	(.L_40 - .L_39)
.L_39:
        /*00ec*/ 	.word	0x00000000
        /*00f0*/ 	.short	0x000b
        /*00f2*/ 	.short	0x0040
        /*00f4*/ 	.byte	0x00, 0xf5, 0x21, 0x00


	//----- nvinfo : EIATTR_KPARAM_INFO
	.align		4
.L_40:
        /*00f8*/ 	.byte	0x04, 0x17
        /*00fa*/ 	.short	(.L_42 - .L_41)
.L_41:
        /*00fc*/ 	.word	0x00000000
        /*0100*/ 	.short	0x000a
        /*0102*/ 	.short	0x003c
        /*0104*/ 	.byte	0x00, 0xf0, 0x11, 0x00


	//----- nvinfo : EIATTR_KPARAM_INFO
	.align		4
.L_42:
        /*0108*/ 	.byte	0x04, 0x17
        /*010a*/ 	.short	(.L_44 - .L_43)
.L_43:
        /*010c*/ 	.word	0x00000000
        /*0110*/ 	.short	0x0009
        /*0112*/ 	.short	0x0038
        /*0114*/ 	.byte	0x00, 0xf0, 0x11, 0x00


	//----- nvinfo : EIATTR_KPARAM_INFO
	.align		4
.L_44:
        /*0118*/ 	.byte	0x04, 0x17
        /*011a*/ 	.short	(.L_46 - .L_45)
.L_45:
        /*011c*/ 	.word	0x00000000
        /*0120*/ 	.short	0x0008
        /*0122*/ 	.short	0x0030
        /*0124*/ 	.byte	0x00, 0xf5, 0x21, 0x00


	//----- nvinfo : EIATTR_KPARAM_INFO
	.align		4
.L_46:
        /*0128*/ 	.byte	0x04, 0x17
        /*012a*/ 	.short	(.L_48 - .L_47)
.L_47:
        /*012c*/ 	.word	0x00000000
        /*0130*/ 	.short	0x0007
        /*0132*/ 	.short	0x0028
        /*0134*/ 	.byte	0x00, 0xf0, 0x11, 0x00


	//----- nvinfo : EIATTR_KPARAM_INFO
	.align		4
.L_48:
        /*0138*/ 	.byte	0x04, 0x17
        /*013a*/ 	.short	(.L_50 - .L_49)
.L_49:
        /*013c*/ 	.word	0x00000000
        /*0140*/ 	.short	0x0006
        /*0142*/ 	.short	0x0024
        /*0144*/ 	.byte	0x00, 0xf0, 0x11, 0x00


	//----- nvinfo : EIATTR_KPARAM_INFO
	.align		4
.L_50:
        /*0148*/ 	.byte	0x04, 0x17
        /*014a*/ 	.short	(.L_52 - .L_51)
.L_51:
        /*014c*/ 	.word	0x00000000
        /*0150*/ 	.short	0x0005
        /*0152*/ 	.short	0x0020
        /*0154*/ 	.byte	0x00, 0xf0, 0x11, 0x00


	//----- nvinfo : EIATTR_KPARAM_INFO
	.align		4
.L_52:
        /*0158*/ 	.byte	0x04, 0x17
        /*015a*/ 	.short	(.L_54 - .L_53)
.L_53:
        /*015c*/ 	.word	0x00000000
        /*0160*/ 	.short	0x0004
        /*0162*/ 	.short	0x0018
        /*0164*/ 	.byte	0x00, 0xf5, 0x21, 0x00


	//----- nvinfo : EIATTR_KPARAM_INFO
	.align		4
.L_54:
        /*0168*/ 	.byte	0x04, 0x17
        /*016a*/ 	.short	(.L_56 - .L_55)
.L_55:
        /*016c*/ 	.word	0x00000000
        /*0170*/ 	.short	0x0003
        /*0172*/ 	.short	0x0010
        /*0174*/ 	.byte	0x00, 0xf0, 0x11, 0x00


	//----- nvinfo : EIATTR_KPARAM_INFO
	.align		4
.L_56:
        /*0178*/ 	.byte	0x04, 0x17
        /*017a*/ 	.short	(.L_58 - .L_57)
.L_57:
        /*017c*/ 	.word	0x00000000
        /*0180*/ 	.short	0x0002
        /*0182*/ 	.short	0x000c
        /*0184*/ 	.byte	0x00, 0xf0, 0x11, 0x00


	//----- nvinfo : EIATTR_KPARAM_INFO
	.align		4
.L_58:
        /*0188*/ 	.byte	0x04, 0x17
        /*018a*/ 	.short	(.L_60 - .L_59)
.L_59:
        /*018c*/ 	.word	0x00000000
        /*0190*/ 	.short	0x0001
        /*0192*/ 	.short	0x0008
        /*0194*/ 	.byte	0x00, 0xf0, 0x11, 0x00


	//----- nvinfo : EIATTR_KPARAM_INFO
	.align		4
.L_60:
        /*0198*/ 	.byte	0x04, 0x17
        /*019a*/ 	.short	(.L_62 - .L_61)
.L_61:
        /*019c*/ 	.word	0x00000000
        /*01a0*/ 	.short	0x0000
        /*01a2*/ 	.short	0x0000
        /*01a4*/ 	.byte	0x00, 0xf5, 0x21, 0x00


	//----- nvinfo : EIATTR_SPARSE_MMA_MASK
	.align		4
.L_62:
        /*01a8*/ 	.byte	0x03, 0x50
        /*01aa*/ 	.short	0x0000


	//----- nvinfo : EIATTR_MAXREG_COUNT
	.align		4
        /*01ac*/ 	.byte	0x03, 0x1b
        /*01ae*/ 	.short	0x00ff


	//----- nvinfo : EIATTR_NUM_BARRIERS
	.align		4
        /*01b0*/ 	.byte	0x02, 0x4c
        /*01b2*/ 	.byte	0x01
	.zero		1


	//----- nvinfo : EIATTR_MERCURY_ISA_VERSION
	.align		4
        /*01b4*/ 	.byte	0x03, 0x5f
        /*01b6*/ 	.short	0x0101


	//----- nvinfo : EIATTR_UNUSED_LOAD_BYTE_OFFSET
	.align		4
        /*01b8*/ 	.byte	0x04, 0x44
        /*01ba*/ 	.short	(.L_64 - .L_63)


	//   ....[0]....
.L_63:
        /*01bc*/ 	.word	0x00000c00
        /*01c0*/ 	.word	0x00000fff


	//----- nvinfo : EIATTR_COOP_GROUP_MASK_REGIDS
	.align		4
.L_64:
        /*01c4*/ 	.byte	0x04, 0x29
        /*01c6*/ 	.short	(.L_66 - .L_65)


	//   ....[0]....
.L_65:
        /*01c8*/ 	.word	0x05000012


	//   ....[1]....
        /*01cc*/ 	.word	0x05000012


	//   ....[2]....
        /*01d0*/ 	.word	0x05000012


	//   ....[3]....
        /*01d4*/ 	.word	0x05000012


	//   ....[4]....
        /*01d8*/ 	.word	0x05000012


	//   ....[5]....
        /*01dc*/ 	.word	0x05000012


	//   ....[6]....
        /*01e0*/ 	.word	0x05000012


	//   ....[7]....
        /*01e4*/ 	.word	0x05000012


	//   ....[8]....
        /*01e8*/ 	.word	0x05000012


	//   ....[9]....
        /*01ec*/ 	.word	0x05000012


	//   ....[10]....
        /*01f0*/ 	.word	0x05000012


	//   ....[11]....
        /*01f4*/ 	.word	0x0500001b


	//   ....[12]....
        /*01f8*/ 	.word	0x05000012


	//   ....[13]....
        /*01fc*/ 	.word	0x05000012


	//   ....[14]....
        /*0200*/ 	.word	0x05000012


	//   ....[15]....
        /*0204*/ 	.word	0x05000012


	//   ....[16]....
        /*0208*/ 	.word	0x05000012


	//   ....[17]....
        /*020c*/ 	.word	0x05000012


	//   ....[18]....
        /*0210*/ 	.word	0x05000012


	//   ....[19]....
        /*0214*/ 	.word	0x05000012


	//   ....[20]....
        /*0218*/ 	.word	0x05000012


	//   ....[21]....
        /*021c*/ 	.word	0x05000012


	//----- nvinfo : EIATTR_COOP_GROUP_INSTR_OFFSETS
	.align		4
.L_66:
        /*0220*/ 	.byte	0x04, 0x28
        /*0222*/ 	.short	(.L_68 - .L_67)


	//   ....[0]....
.L_67:
        /*0224*/ 	.word	0x00000f10


	//   ....[1]....
        /*0228*/ 	.word	0x00000f90


	//   ....[2]....
        /*022c*/ 	.word	0x00000fb0


	//   ....[3]....
        /*0230*/ 	.word	0x00000fd0


	//   ....[4]....
        /*0234*/ 	.word	0x00000ff0


	//   ....[5]....
        /*0238*/ 	.word	0x00001010


	//   ....[6]....
        /*023c*/ 	.word	0x00001030


	//   ....[7]....
        /*0240*/ 	.word	0x00001050


	//   ....[8]....
        /*0244*/ 	.word	0x00001070


	//   ....[9]....
        /*0248*/ 	.word	0x00001090


	//   ....[10]....
        /*024c*/ 	.word	0x000010b0


	//   ....[11]....
        /*0250*/ 	.word	0x000013b0


	//   ....[12]....
        /*0254*/ 	.word	0x000016a0


	//   ....[13]....
        /*0258*/ 	.word	0x000016b0


	//   ....[14]....
        /*025c*/ 	.word	0x000016e0


	//   ....[15]....
        /*0260*/ 	.word	0x000016f0


	//   ....[16]....
        /*0264*/ 	.word	0x00001720


	//   ....[17]....
        /*0268*/ 	.word	0x00001730


	//   ....[18]....
        /*026c*/ 	.word	0x00001760


	//   ....[19]....
        /*0270*/ 	.word	0x00001770


	//   ....[20]....
        /*0274*/ 	.word	0x000017a0


	//   ....[21]....
        /*0278*/ 	.word	0x000017b0


	//----- nvinfo : EIATTR_VRC_CTA_INIT_COUNT
	.align		4
.L_68:
        /*027c*/ 	.byte	0x02, 0x4a
	.zero		1
	.zero		1


	//----- nvinfo : EIATTR_EXIT_INSTR_OFFSETS
	.align		4
        /*0280*/ 	.byte	0x04, 0x1c
        /*0282*/ 	.short	(.L_70 - .L_69)


	//   ....[0]....
.L_69:
        /*0284*/ 	.word	0x00001990


	//   ....[1]....
        /*0288*/ 	.word	0x00001b80


	//----- nvinfo : EIATTR_MAX_THREADS
	.align		4
.L_70:
        /*028c*/ 	.byte	0x04, 0x05
        /*028e*/ 	.short	(.L_72 - .L_71)
.L_71:
        /*0290*/ 	.word	0x00000100
        /*0294*/ 	.word	0x00000001
        /*0298*/ 	.word	0x00000001


	//----- nvinfo : EIATTR_CRS_STACK_SIZE
	.align		4
.L_72:
        /*029c*/ 	.byte	0x04, 0x1e
        /*029e*/ 	.short	(.L_74 - .L_73)
.L_73:
        /*02a0*/ 	.word	0x00000000


	//----- nvinfo : EIATTR_CBANK_PARAM_SIZE
	.align		4
.L_74:
        /*02a4*/ 	.byte	0x03, 0x19
        /*02a6*/ 	.short	0x008c


	//----- nvinfo : EIATTR_PARAM_CBANK
	.align		4
        /*02a8*/ 	.byte	0x04, 0x0a
        /*02aa*/ 	.short	(.L_76 - .L_75)
	.align		4
.L_75:
        /*02ac*/ 	.word	index@(.nv.constant0._Z19wf_embedding_kernelPfiiiS_iiiPsiiPKfiiS2_iS_iiiiiiifj)
        /*02b0*/ 	.short	0x0380
        /*02b2*/ 	.short	0x008c


	//----- nvinfo : EIATTR_SW_WAR
	.align		4
.L_76:
        /*02b4*/ 	.byte	0x04, 0x36
        /*02b6*/ 	.short	(.L_78 - .L_77)
.L_77:
        /*02b8*/ 	.word	0x00000008
.L_78:


//--------------------- .nv.callgraph             --------------------------
	.section	.nv.callgraph,"",@"SHT_CUDA_CALLGRAPH"
	.align	4
	.sectionentsize	8
	.align		4
        /*0000*/ 	.word	0x00000000
	.align		4
        /*0004*/ 	.word	0xffffffff
	.align		4
        /*0008*/ 	.word	0x00000000
	.align		4
        /*000c*/ 	.word	0xfffffffe
	.align		4
        /*0010*/ 	.word	0x00000000
	.align		4
        /*0014*/ 	.word	0xfffffffd
	.align		4
        /*0018*/ 	.word	0x00000000
	.align		4
        /*001c*/ 	.word	0xfffffffc


//--------------------- .nv.constant3             --------------------------
	.section	.nv.constant3,"a",@progbits
	.align	4
.nv.constant3:
	.type		FULL_MASK,@object
	.size		FULL_MASK,(.L_0 - FULL_MASK)
FULL_MASK:
        /*0000*/ 	.byte	0xff, 0xff, 0xff, 0xff
.L_0:


//--------------------- .text._Z19wf_embedding_kernelPfiiiS_iiiPsiiPKfiiS2_iS_iiiiiiifj --------------------------
	.section	.text._Z19wf_embedding_kernelPfiiiS_iiiPsiiPKfiiS2_iS_iiiiiiifj,"ax",@progbits
	.align	128
        .global         _Z19wf_embedding_kernelPfiiiS_iiiPsiiPKfiiS2_iS_iiiiiiifj
        .type           _Z19wf_embedding_kernelPfiiiS_iiiPsiiPKfiiS2_iS_iiiiiiifj,@function
        .size           _Z19wf_embedding_kernelPfiiiS_iiiPsiiPKfiiS2_iS_iiiiiiifj,(.L_x_38 - _Z19wf_embedding_kernelPfiiiS_iiiPsiiPKfiiS2_iS_iiiiiiifj)
        .other          _Z19wf_embedding_kernelPfiiiS_iiiPsiiPKfiiS2_iS_iiiiiiifj,@"STO_CUDA_ENTRY STV_DEFAULT"
_Z19wf_embedding_kernelPfiiiS_iiiPsiiPKfiiS2_iS_iiiiiiifj:
.text._Z19wf_embedding_kernelPfiiiS_iiiPsiiPKfiiS2_iS_iiiiiiifj:
[----:B------:R-:W-:Y:S01]  /*0000*/  LDC R1, c[0x0][0x37c] ;  /* 0x0000df00ff017b82 */ /* 0x000fe20000000800 */
[----:B------:R-:W0:Y:S01]  /*0010*/  LDCU UR6, c[0x0][0x360] ;  /* 0x00006c00ff0677ac */ /* 0x000e220008000800 */
[----:B------:R-:W1:Y:S01]  /*0020*/  S2R R16, SR_TID.Y ;  /* 0x0000000000107919 */ /* 0x000e620000002200 */
[----:B------:R-:W-:Y:S01]  /*0030*/  BSSY.RECONVERGENT B0, `(.L_x_0) ;  /* 0x0000021000007945 */ /* 0x000fe20003800200 */
[----:B------:R-:W0:Y:S01]  /*0040*/  LDCU UR8, c[0x0][0x364] ;  /* 0x00006c80ff0877ac */ /* 0x000e220008000800 */
[----:B------:R-:W1:Y:S01]  /*0050*/  S2R R0, SR_TID.Z ;  /* 0x0000000000007919 */ /* 0x000e620000002300 */
[----:B------:R-:W2:Y:S01]  /*0060*/  LDCU UR9, c[0x0][0x368] ;  /* 0x00006d00ff0977ac */ /* 0x000ea20008000800 */
[----:B------:R-:W3:Y:S01]  /*0070*/  S2R R2, SR_TID.X ;  /* 0x0000000000027919 */ /* 0x000ee20000002100 */
[----:B------:R-:W4:Y:S01]  /*0080*/  LDCU UR4, c[0x0][0x3fc] ;  /* 0x00007f80ff0477ac */ /* 0x000f220008000800 */
[----:B------:R-:W3:Y:S01]  /*0090*/  S2R R11, SR_CTAID.Y ;  /* 0x00000000000b7919 */ /* 0x000ee20000002600 */
[----:B------:R-:W5:Y:S01]  /*00a0*/  LDCU UR11, c[0x0][0x400] ;  /* 0x00008000ff0b77ac */ /* 0x000f620008000800 */
[----:B------:R-:W3:Y:S01]  /*00b0*/  S2R R9, SR_CTAID.Z ;  /* 0x0000000000097919 */ /* 0x000ee20000002700 */
[----:B0-----:R-:W-:-:S04]  /*00c0*/  UIMAD UR7, UR6, UR8, URZ ;  /* 0x00000008060772a4 */ /* 0x001fc8000f8e02ff */
[----:B--2---:R-:W-:Y:S02]  /*00d0*/  UIMAD UR7, UR7, UR9, URZ ;  /* 0x00000009070772a4 */ /* 0x004fe4000f8e02ff */
[----:B----4-:R-:W-:-:S04]  /*00e0*/  ULEA.HI UR10, UR4, UR4, URZ, 0x1 ;  /* 0x00000004040a7291 */ /* 0x010fc8000f8f08ff */
[----:B------:R-:W-:Y:S01]  /*00f0*/  IABS R5, UR7 ;  /* 0x0000000700057c13 */ /* 0x000fe20008000000 */
[----:B------:R-:W-:-:S03]  /*0100*/  USHF.R.S32.HI UR10, URZ, 0x1, UR10 ;  /* 0x00000001ff0a7899 */ /* 0x000fc6000801140a */
[----:B------:R-:W0:Y:S01]  /*0110*/  I2F.RP R6, R5 ;  /* 0x0000000500067306 */ /* 0x000e220000209400 */
[----:B-1----:R-:W-:Y:S01]  /*0120*/  IMAD R3, R0, UR8, R16 ;  /* 0x0000000800037c24 */ /* 0x002fe2000f8e0210 */
[----:B-----5:R-:W-:-:S03]  /*0130*/  UIMAD UR11, UR10, UR11, URZ ;  /* 0x0000000b0a0b72a4 */ /* 0x020fc6000f8e02ff */
[----:B------:R-:W-:Y:S01]  /*0140*/  IMAD R3, R3, UR6, RZ ;  /* 0x0000000603037c24 */ /* 0x000fe2000f8e02ff */
[----:B------:R-:W-:-:S03]  /*0150*/  UIADD3 UR4, UPT, UPT, UR11, UR4, UR10 ;  /* 0x000000040b047290 */ /* 0x000fc6000fffe00a */
[----:B---3--:R-:W-:Y:S01]  /*0160*/  IMAD.IADD R4, R3, 0x1, R2 ;  /* 0x0000000103047824 */ /* 0x008fe200078e0202 */
[----:B------:R-:W-:Y:S01]  /*0170*/  UIADD3 UR4, UPT, UPT, UR4, 0x3, URZ ;  /* 0x0000000304047890 */ /* 0x000fe2000fffe0ff */
[----:B0-----:R0:W1:Y:S05]  /*0180*/  MUFU.RCP R10, R6 ;  /* 0x00000006000a7308 */ /* 0x00106a0000001000 */
[----:B------:R-:W-:-:S13]  /*0190*/  ISETP.GE.AND P0, PT, R4, UR4, PT ;  /* 0x0000000404007c0c */ /* 0x000fda000bf06270 */
[----:B0-----:R-:W-:Y:S05]  /*01a0*/  @P0 BRA `(.L_x_1) ;  /* 0x0000000000240947 */ /* 0x001fea0003800000 */
[----:B------:R-:W0:Y:S01]  /*01b0*/  S2R R8, SR_CgaCtaId ;  /* 0x0000000000087919 */ /* 0x000e220000008800 */
[----:B------:R-:W-:Y:S01]  /*01c0*/  MOV R7, 0x400 ;  /* 0x0000040000077802 */ /* 0x000fe20000000f00 */
[----:B------:R-:W-:-:S03]  /*01d0*/  IMAD.MOV.U32 R6, RZ, RZ, R4 ;  /* 0x000000ffff067224 */ /* 0x000fc600078e0004 */
[----:B0-----:R-:W-:-:S07]  /*01e0*/  LEA R7, R8, R7, 0x18 ;  /* 0x0000000708077211 */ /* 0x001fce00078ec0ff */
.L_x_2:
[C---:B------:R-:W-:Y:S01]  /*01f0*/  LEA R8, R6.reuse, R7, 0x2 ;  /* 0x0000000706087211 */ /* 0x040fe200078e10ff */
[----:B------:R-:W-:-:S04]  /*0200*/  VIADD R6, R6, UR7 ;  /* 0x0000000706067c36 */ /* 0x000fc80008000000 */
[----:B------:R0:W-:Y:S01]  /*0210*/  STS [R8], RZ ;  /* 0x000000ff08007388 */ /* 0x0001e20000000800 */
[----:B------:R-:W-:-:S13]  /*0220*/  ISETP.GE.AND P0, PT, R6, UR4, PT ;  /* 0x0000000406007c0c */ /* 0x000fda000bf06270 */
[----:B0-----:R-:W-:Y:S05]  /*0230*/  @!P0 BRA `(.L_x_2) ;  /* 0xfffffffc00ec8947 */ /* 0x001fea000383ffff */
.L_x_1:
[----:B------:R-:W-:Y:S05]  /*0240*/  BSYNC.RECONVERGENT B0 ;  /* 0x0000000000007941 */ /* 0x000fea0003800200 */
.L_x_0:
[----:B------:R-:W0:Y:S01]  /*0250*/  S2UR UR5, SR_CgaCtaId ;  /* 0x00000000000579c3 */ /* 0x000e220000008800 */
[----:B-1----:R-:W-:-:S07]  /*0260*/  VIADD R10, R10, 0xffffffe ;  /* 0x0ffffffe0a0a7836 */ /* 0x002fce0000000000 */
[----:B------:R-:W-:Y:S01]  /*0270*/  BAR.SYNC.DEFER_BLOCKING 0x0 ;  /* 0x0000000000007b1d */ /* 0x000fe20000010000 */
[----:B------:R-:W-:Y:S01]  /*0280*/  ISETP.GE.AND P0, PT, R4, UR11, PT ;  /* 0x0000000b04007c0c */ /* 0x000fe2000bf06270 */
[----:B------:R-:W-:-:S04]  /*0290*/  USHF.L.U32 UR17, UR10, 0x2, URZ ;  /* 0x000000020a117899 */ /* 0x000fc800080006ff */
[----:B------:R1:W2:Y:S01]  /*02a0*/  F2I.FTZ.U32.TRUNC.NTZ R7, R10 ;  /* 0x0000000a00077305 */ /* 0x0002a2000021f000 */
[----:B------:R-:W-:Y:S01]  /*02b0*/  UMOV UR4, 0x400 ;  /* 0x0000040000047882 */ /* 0x000fe20000000000 */
[----:B------:R-:W3:Y:S01]  /*02c0*/  LDCU.64 UR18, c[0x0][0x358] ;  /* 0x00006b00ff1277ac */ /* 0x000ee20008000a00 */
[----:B------:R-:W-:Y:S01]  /*02d0*/  BSSY.RECONVERGENT B0, `(.L_x_3) ;  /* 0x0000013000007945 */ /* 0x000fe20003800200 */
[----:B0-----:R-:W-:-:S04]  /*02e0*/  ULEA UR15, UR5, UR4, 0x18 ;  /* 0x00000004050f7291 */ /* 0x001fc8000f8ec0ff */
[----:B------:R-:W-:Y:S01]  /*02f0*/  UIADD3 UR20, UPT, UPT, UR15, 0xc, UR17 ;  /* 0x0000000c0f147890 */ /* 0x000fe2000fffe011 */
[----:B-12---:R-:W-:Y:S11]  /*0300*/  @P0 BRA `(.L_x_4) ;  /* 0x00000000003c0947 */ /* 0x006ff60003800000 */
[----:B------:R-:W0:Y:S01]  /*0310*/  LDC.64 R18, c[0x0][0x3c0] ;  /* 0x0000f000ff127b82 */ /* 0x000e220000000a00 */
[----:B------:R-:W-:-:S07]  /*0320*/  MOV R21, R4 ;  /* 0x0000000400157202 */ /* 0x000fce0000000f00 */
.L_x_5:
[C---:B------:R-:W-:Y:S01]  /*0330*/  ISETP.GE.AND P0, PT, R21.reuse, UR10, PT ;  /* 0x0000000a15007c0c */ /* 0x040fe2000bf06270 */
[----:B0-----:R-:W-:-:S06]  /*0340*/  IMAD.WIDE.U32 R12, R21, 0x4, R18 ;  /* 0x00000004150c7825 */ /* 0x001fcc00078e0012 */
[----:B---3--:R-:W2:Y:S06]  /*0350*/  LDG.E R12, desc[UR18][R12.64] ;  /* 0x000000120c0c7981 */ /* 0x008eac000c1e1900 */
[----:B------:R-:W0:Y:S02]  /*0360*/  @!P0 LDC.64 R14, c[0x0][0x3d0] ;  /* 0x0000f400ff0e8b82 */ /* 0x000e240000000a00 */
[----:B0-----:R-:W-:-:S06]  /*0370*/  @!P0 IMAD.WIDE.U32 R14, R21, 0x4, R14 ;  /* 0x00000004150e8825 */ /* 0x001fcc00078e000e */
[----:B------:R-:W3:Y:S01]  /*0380*/  @!P0 LDG.E R14, desc[UR18][R14.64] ;  /* 0x000000120e0e8981 */ /* 0x000ee2000c1e1900 */
[C---:B------:R-:W-:Y:S02]  /*0390*/  LEA R23, R21.reuse, UR20, 0x2 ;  /* 0x0000001415177c11 */ /* 0x040fe4000f8e10ff */
[C---:B------:R-:W-:Y:S01]  /*03a0*/  @!P0 LEA R25, R21.reuse, UR15, 0x2 ;  /* 0x0000000f15198c11 */ /* 0x040fe2000f8e10ff */
[----:B------:R-:W-:Y:S02]  /*03b0*/  VIADD R21, R21, UR7 ;  /* 0x0000000715157c36 */ /* 0x000fe40008000000 */
[----:B--2---:R1:W-:Y:S04]  /*03c0*/  STS [R23], R12 ;  /* 0x0000000c17007388 */ /* 0x0043e80000000800 */
[----:B---3--:R1:W-:Y:S01]  /*03d0*/  @!P0 STS [R25+0xc], R14 ;  /* 0x00000c0e19008388 */ /* 0x0083e20000000800 */
[----:B------:R-:W-:-:S13]  /*03e0*/  ISETP.GE.AND P0, PT, R21, UR11, PT ;  /* 0x0000000b15007c0c */ /* 0x000fda000bf06270 */
[----:B-1----:R-:W-:Y:S05]  /*03f0*/  @!P0 BRA `(.L_x_5) ;  /* 0xfffffffc00cc8947 */ /* 0x002fea000383ffff */
.L_x_4:
[----:B---3--:R-:W-:Y:S05]  /*0400*/  BSYNC.RECONVERGENT B0 ;  /* 0x0000000000007941 */ /* 0x008fea0003800200 */
.L_x_3:
[----:B------:R-:W0:Y:S01]  /*0410*/  LDCU UR12, c[0x0][0x3f8] ;  /* 0x00007f00ff0c77ac */ /* 0x000e220008000800 */
[----:B------:R-:W-:Y:S02]  /*0420*/  HFMA2 R6, -RZ, RZ, 0, 0 ;  /* 0x00000000ff067431 */ /* 0x000fe400000001ff */
[----:B------:R-:W-:Y:S01]  /*0430*/  IMAD.MOV R8, RZ, RZ, -R7 ;  /* 0x000000ffff087224 */ /* 0x000fe200078e0a07 */
[----:B------:R-:W-:Y:S02]  /*0440*/  R2UR UR5, R7 ;  /* 0x00000000070572ca */ /* 0x000fe400000e0000 */
[----:B------:R-:W-:Y:S01]  /*0450*/  R2UR UR4, R6 ;  /* 0x00000000060472ca */ /* 0x000fe200000e0000 */
[----:B------:R-:W-:-:S04]  /*0460*/  IMAD.MOV.U32 R6, RZ, RZ, R8 ;  /* 0x000000ffff067224 */ /* 0x000fc800078e0008 */
[----:B------:R-:W-:Y:S01]  /*0470*/  IMAD R6, R6, R5, RZ ;  /* 0x0000000506067224 */ /* 0x000fe200078e02ff */
[----:B0-----:R-:W-:-:S06]  /*0480*/  UIADD3 UR12, UPT, UPT, UR7, -0x1, UR12 ;  /* 0xffffffff070c7890 */ /* 0x001fcc000fffe00c */
[----:B------:R-:W-:Y:S01]  /*0490*/  IMAD.U32 R8, RZ, RZ, UR12 ;  /* 0x0000000cff087e24 */ /* 0x000fe2000f8e00ff */
[----:B------:R-:W-:Y:S01]  /*04a0*/  ULOP3.LUT UR12, UR12, UR7, URZ, 0x3c, !UPT ;  /* 0x000000070c0c7292 */ /* 0x000fe2000f8e3cff */
[----:B------:R-:W-:-:S03]  /*04b0*/  IMAD.HI.U32 R6, R7, R6, UR4 ;  /* 0x0000000407067e27 */ /* 0x000fc6000f8e0006 */
[----:B------:R-:W-:Y:S02]  /*04c0*/  IABS R8, R8 ;  /* 0x0000000800087213 */ /* 0x000fe40000000000 */
[----:B------:R-:W-:Y:S02]  /*04d0*/  R2UR UR4, R6 ;  /* 0x00000000060472ca */ /* 0x000fe400000e0000 */
[----:B------:R-:W-:Y:S02]  /*04e0*/  MOV R7, R8 ;  /* 0x0000000800077202 */ /* 0x000fe40000000f00 */
[----:B------:R-:W-:Y:S02]  /*04f0*/  IABS R6, UR7 ;  /* 0x0000000700067c13 */ /* 0x000fe40008000000 */
[----:B------:R-:W-:-:S03]  /*0500*/  R2UR UR13, R7 ;  /* 0x00000000070d72ca */ /* 0x000fc600000e0000 */
[----:B------:R-:W-:-:S10]  /*0510*/  IMAD.MOV R6, RZ, RZ, -R6 ;  /* 0x000000ffff067224 */ /* 0x000fd400078e0a06 */
[----:B------:R-:W-:Y:S02]  /*0520*/  UIMAD.WIDE.U32 UR4, UR4, UR13, URZ ;  /* 0x0000000d040472a5 */ /* 0x000fe4000f8e00ff */
[----:B------:R-:W-:-:S04]  /*0530*/  IMAD.U32 R7, RZ, RZ, UR13 ;  /* 0x0000000dff077e24 */ /* 0x000fc8000f8e00ff */
[----:B------:R-:W-:Y:S01]  /*0540*/  IMAD R6, R6, UR5, R7 ;  /* 0x0000000506067c24 */ /* 0x000fe2000f8e0207 */
[----:B------:R-:W-:-:S04]  /*0550*/  LOP3.LUT R7, R4, 0x1f, RZ, 0xc0, !PT ;  /* 0x0000001f04077812 */ /* 0x000fc800078ec0ff */
[----:B------:R-:W-:-:S13]  /*0560*/  ISETP.GT.U32.AND P0, PT, R5, R6, PT ;  /* 0x000000060500720c */ /* 0x000fda0003f04070 */
[----:B------:R-:W-:Y:S01]  /*0570*/  VOTEU.ANY UP0, P0 ;  /* 0x0000000000ff7886 */ /* 0x000fe20000000100 */
[----:B------:R-:W-:-:S04]  /*0580*/  PLOP3.LUT P0, PT, PT, PT, UP0, 0x80, 0x8 ;  /* 0x000000000008781c */ /* 0x000fc80003f0f008 */
[----:B------:R-:W-:Y:S02]  /*0590*/  @!UP0 UIADD3 UR5, UPT, UPT, UR5, 0x1, URZ ;  /* 0x0000000105058890 */ /* 0x000fe4000fffe0ff */
[----:B------:R-:W-:-:S07]  /*05a0*/  UISETP.GE.AND UP0, UPT, UR12, URZ, UPT ;  /* 0x000000ff0c00728c */ /* 0x000fce000bf06270 */
[----:B------:R-:W-:-:S04]  /*05b0*/  @!P0 IADD3 R6, PT, PT, R6, -R5, RZ ;  /* 0x8000000506068210 */ /* 0x000fc80007ffe0ff */
[----:B------:R-:W-:Y:S01]  /*05c0*/  ISETP.GE.U32.AND P0, PT, R6, R5, PT ;  /* 0x000000050600720c */ /* 0x000fe20003f06070 */
[----:B------:R-:W-:Y:S02]  /*05d0*/  IMAD R5, R11, UR8, R16 ;  /* 0x000000080b057c24 */ /* 0x000fe4000f8e0210 */
[----:B------:R-:W-:-:S10]  /*05e0*/  IMAD R6, R9, UR9, R0 ;  /* 0x0000000909067c24 */ /* 0x000fd4000f8e0200 */
[----:B------:R-:W-:-:S05]  /*05f0*/  VOTEU.ANY UP1, P0 ;  /* 0x0000000000ff7886 */ /* 0x000fca0000020100 */
[----:B------:R-:W-:Y:S02]  /*0600*/  @UP1 UIADD3 UR5, UPT, UPT, UR5, 0x1, URZ ;  /* 0x0000000105051890 */ /* 0x000fe4000fffe0ff */
[----:B------:R-:W-:-:S05]  /*0610*/  UISETP.NE.AND UP1, UPT, UR7, URZ, UPT ;  /* 0x000000ff0700728c */ /* 0x000fca000bf25270 */
[----:B------:R-:W-:Y:S02]  /*0620*/  UMOV UR14, UR5 ;  /* 0x00000005000e7c82 */ /* 0x000fe40008000000 */
[----:B------:R-:W-:-:S04]  /*0630*/  @!UP0 UIADD3 UR14, UPT, UPT, -UR14, URZ, URZ ;  /* 0x000000ff0e0e8290 */ /* 0x000fc8000fffe1ff */
[----:B------:R-:W-:-:S04]  /*0640*/  @!UP1 ULOP3.LUT UR14, URZ, UR7, URZ, 0x33, !UPT ;  /* 0x00000007ff0e9292 */ /* 0x000fc8000f8e33ff */
[----:B------:R-:W-:-:S09]  /*0650*/  UISETP.GE.AND UP0, UPT, UR14, 0x1, UPT ;  /* 0x000000010e00788c */ /* 0x000fd2000bf06270 */
[----:B------:R-:W-:Y:S05]  /*0660*/  BRA.U !UP0, `(.L_x_6) ;  /* 0x0000001108b07547 */ /* 0x000fea000b800000 */
[----:B------:R-:W0:Y:S01]  /*0670*/  LDCU.64 UR4, c[0x0][0x400] ;  /* 0x00008000ff0477ac */ /* 0x000e220008000a00 */
[----:B------:R-:W-:Y:S01]  /*0680*/  MOV R8, 0xc2b2ae35 ;  /* 0xc2b2ae3500087802 */ /* 0x000fe20000000f00 */
[----:B------:R-:W-:Y:S01]  /*0690*/  IMAD.MOV.U32 R13, RZ, RZ, -0x7a143595 ;  /* 0x85ebca6bff0d7424 */ /* 0x000fe200078e00ff */
[----:B------:R-:W-:Y:S01]  /*06a0*/  LEA R12, R7, UR17, 0x2 ;  /* 0x00000011070c7c11 */ /* 0x000fe2000f8e10ff */
[----:B------:R-:W1:Y:S01]  /*06b0*/  LDCU UR13, c[0x0][0x388] ;  /* 0x00007100ff0d77ac */ /* 0x000e620008000800 */
[----:B------:R-:W-:Y:S02]  /*06c0*/  IMAD.MOV.U32 R14, RZ, RZ, 0x3f800000 ;  /* 0x3f800000ff0e7424 */ /* 0x000fe400078e00ff */
[----:B------:R-:W-:Y:S01]  /*06d0*/  IMAD R13, R6, R13, -0x61c88647 ;  /* 0x9e3779b9060d7424 */ /* 0x000fe200078e020d */
[----:B------:R-:W2:Y:S01]  /*06e0*/  LDCU UR16, c[0x0][0x3a0] ;  /* 0x00007400ff1077ac */ /* 0x000ea20008000800 */
[----:B------:R-:W-:Y:S01]  /*06f0*/  IMAD R8, R5, R8, 0x165667b1 ;  /* 0x165667b105087424 */ /* 0x000fe200078e0208 */
[----:B------:R-:W3:Y:S01]  /*0700*/  LDCU UR23, c[0x0][0x408] ;  /* 0x00008100ff1777ac */ /* 0x000ee20008000800 */
[----:B------:R-:W4:Y:S01]  /*0710*/  LDCU UR22, c[0x0][0x3b8] ;  /* 0x00007700ff1677ac */ /* 0x000f220008000800 */
[----:B0-----:R-:W-:Y:S01]  /*0720*/  IMAD.U32 R9, RZ, RZ, UR5 ;  /* 0x00000005ff097e24 */ /* 0x001fe2000f8e00ff */
[----:B------:R-:W-:-:S03]  /*0730*/  ULEA UR4, UR4, 0x4, 0x2 ;  /* 0x0000000404047891 */ /* 0x000fc6000f8e10ff */
[----:B------:R-:W-:Y:S01]  /*0740*/  FADD R10, -R9, 1 ;  /* 0x3f800000090a7421 */ /* 0x000fe20000000100 */
[----:B------:R-:W-:Y:S01]  /*0750*/  IMAD.U32 R9, RZ, RZ, UR15 ;  /* 0x0000000fff097e24 */ /* 0x000fe2000f8e00ff */
[----:B------:R-:W-:Y:S01]  /*0760*/  UIMAD UR4, UR10, UR4, UR15 ;  /* 0x000000040a0472a4 */ /* 0x000fe2000f8e020f */
[----:B-1----:R-:W-:Y:S02]  /*0770*/  IMAD R15, R6, UR13, RZ ;  /* 0x0000000d060f7c24 */ /* 0x002fe4000f8e02ff */
[----:B------:R-:W-:Y:S01]  /*0780*/  R2UR UR21, R10 ;  /* 0x000000000a1572ca */ /* 0x000fe200000e0000 */
[----:B--2---:R-:W-:Y:S01]  /*0790*/  IMAD R30, R6, UR16, RZ ;  /* 0x00000010061e7c24 */ /* 0x004fe2000f8e02ff */
[----:B------:R-:W-:Y:S01]  /*07a0*/  IADD3 R12, PT, PT, R12, 0xc, R9 ;  /* 0x0000000c0c0c7810 */ /* 0x000fe20007ffe009 */
[----:B------:R-:W-:Y:S01]  /*07b0*/  UIADD3 UR12, UPT, UPT, UR4, 0x10, URZ ;  /* 0x00000010040c7890 */ /* 0x000fe2000fffe0ff */
[----:B---3--:R-:W-:Y:S02]  /*07c0*/  LOP3.LUT R13, R8, UR23, R13, 0x96, !PT ;  /* 0x00000017080d7c12 */ /* 0x008fe4000f8e960d */
[----:B------:R-:W-:Y:S01]  /*07d0*/  UMOV UR4, URZ ;  /* 0x000000ff00047c82 */ /* 0x000fe20008000000 */
[----:B----4-:R-:W-:-:S08]  /*07e0*/  IMAD R31, R6, UR22, RZ ;  /* 0x00000016061f7c24 */ /* 0x010fd0000f8e02ff */
.L_x_24:
[----:B0-----:R-:W0:Y:S01]  /*07f0*/  LDC R34, c[0x0][0x3f8] ;  /* 0x0000fe00ff227b82 */ /* 0x001e220000000800 */
[----:B------:R-:W-:Y:S01]  /*0800*/  IMAD.U32 R35, RZ, RZ, UR4 ;  /* 0x00000004ff237e24 */ /* 0x000fe2000f8e00ff */
[----:B-1----:R-:W1:Y:S03]  /*0810*/  LDCU.64 UR22, c[0x0][0x380] ;  /* 0x00007000ff1677ac */ /* 0x002e660008000a00 */
[----:B------:R-:W-:Y:S01]  /*0820*/  IMAD R35, R35, UR7, R4 ;  /* 0x0000000723237c24 */ /* 0x000fe2000f8e0204 */
[----:B------:R-:W2:Y:S02]  /*0830*/  LDCU.64 UR24, c[0x0][0x398] ;  /* 0x00007300ff1877ac */ /* 0x000ea40008000a00 */
[----:B------:R-:W3:Y:S02]  /*0840*/  LDC R29, c[0x0][0x3a4] ;  /* 0x0000e900ff1d7b82 */ /* 0x000ee40000000800 */
[----:B------:R-:W-:Y:S01]  /*0850*/  IADD3 R11, PT, PT, R5, R35, RZ ;  /* 0x00000023050b7210 */ /* 0x000fe20007ffe0ff */
[----:B------:R-:W4:Y:S03]  /*0860*/  LDCU.64 UR26, c[0x0][0x3b0] ;  /* 0x00007600ff1a77ac */ /* 0x000f260008000a00 */
[----:B------:R-:W-:Y:S01]  /*0870*/  IABS R36, R11 ;  /* 0x0000000b00247213 */ /* 0x000fe20000000000 */
[----:B------:R-:W3:Y:S01]  /*0880*/  LDCU UR5, c[0x0][0x3fc] ;  /* 0x00007f80ff0577ac */ /* 0x000ee20008000800 */
[----:B------:R-:W-:-:S02]  /*0890*/  ISETP.GE.AND P2, PT, R11, RZ, PT ;  /* 0x000000ff0b00720c */ /* 0x000fc40003f46270 */
[----:B------:R-:W3:Y:S01]  /*08a0*/  LDC R11, c[0x0][0x38c] ;  /* 0x0000e300ff0b7b82 */ /* 0x000ee20000000800 */
[----:B0----5:R-:W-:-:S04]  /*08b0*/  IABS R21, R34 ;  /* 0x0000002200157213 */ /* 0x021fc80000000000 */
[----:B------:R-:W0:Y:S08]  /*08c0*/  I2F.RP R20, R21 ;  /* 0x0000001500147306 */ /* 0x000e300000209400 */
[----:B0-----:R-:W0:Y:S02]  /*08d0*/  MUFU.RCP R20, R20 ;  /* 0x0000001400147308 */ /* 0x001e240000001000 */
[----:B0-----:R-:W-:-:S06]  /*08e0*/  IADD3 R18, PT, PT, R20, 0xffffffe, RZ ;  /* 0x0ffffffe14127810 */ /* 0x001fcc0007ffe0ff */
[----:B------:R0:W1:Y:S02]  /*08f0*/  F2I.FTZ.U32.TRUNC.NTZ R19, R18 ;  /* 0x0000001200137305 */ /* 0x000064000021f000 */
[----:B0-----:R-:W-:Y:S02]  /*0900*/  IMAD.MOV.U32 R18, RZ, RZ, RZ ;  /* 0x000000ffff127224 */ /* 0x001fe400078e00ff */
[----:B-1----:R-:W-:-:S04]  /*0910*/  IMAD.MOV R22, RZ, RZ, -R19 ;  /* 0x000000ffff167224 */ /* 0x002fc800078e0a13 */
[----:B------:R-:W-:-:S04]  /*0920*/  IMAD R23, R22, R21, RZ ;  /* 0x0000001516177224 */ /* 0x000fc800078e02ff */
[----:B------:R-:W-:-:S06]  /*0930*/  IMAD.HI.U32 R19, R19, R23, R18 ;  /* 0x0000001713137227 */ /* 0x000fcc00078e0012 */
[----:B------:R-:W-:-:S04]  /*0940*/  IMAD.HI.U32 R19, R19, R36, RZ ;  /* 0x0000002413137227 */ /* 0x000fc800078e00ff */
[----:B------:R-:W-:-:S04]  /*0950*/  IMAD.MOV R19, RZ, RZ, -R19 ;  /* 0x000000ffff137224 */ /* 0x000fc800078e0a13 */
[----:B------:R-:W-:-:S05]  /*0960*/  IMAD R36, R21, R19, R36 ;  /* 0x0000001315247224 */ /* 0x000fca00078e0224 */
[----:B------:R-:W-:-:S13]  /*0970*/  ISETP.GT.U32.AND P0, PT, R21, R36, PT ;  /* 0x000000241500720c */ /* 0x000fda0003f04070 */
[----:B------:R-:W-:Y:S02]  /*0980*/  @!P0 IADD3 R36, PT, PT, R36, -R21, RZ ;  /* 0x8000001524248210 */ /* 0x000fe40007ffe0ff */
[----:B------:R-:W-:Y:S02]  /*0990*/  ISETP.NE.AND P0, PT, R34, RZ, PT ;  /* 0x000000ff2200720c */ /* 0x000fe40003f05270 */
[----:B------:R-:W-:-:S13]  /*09a0*/  ISETP.GT.U32.AND P1, PT, R21, R36, PT ;  /* 0x000000241500720c */ /* 0x000fda0003f24070 */
[----:B------:R-:W-:-:S04]  /*09b0*/  @!P1 IMAD.IADD R36, R36, 0x1, -R21 ;  /* 0x0000000124249824 */ /* 0x000fc800078e0a15 */
[----:B------:R-:W-:Y:S01]  /*09c0*/  @!P2 IMAD.MOV R36, RZ, RZ, -R36 ;  /* 0x000000ffff24a224 */ /* 0x000fe200078e0a24 */
[----:B------:R-:W-:-:S04]  /*09d0*/  @!P0 LOP3.LUT R36, RZ, R34, RZ, 0x33, !PT ;  /* 0x00000022ff248212 */ /* 0x000fc800078e33ff */
[----:B------:R-:W-:Y:S02]  /*09e0*/  SHF.R.S32.HI R22, RZ, 0x1f, R36 ;  /* 0x0000001fff167819 */ /* 0x000fe40000011424 */
[CC--:B------:R-:W-:Y:S02]  /*09f0*/  IADD3 R19, P0, PT, R15.reuse, R36.reuse, RZ ;  /* 0x000000240f137210 */ /* 0x0c0fe40007f1e0ff */
[----:B------:R-:W-:Y:S02]  /*0a00*/  IADD3 R21, P2, PT, R30, R36, RZ ;  /* 0x000000241e157210 */ /* 0x000fe40007f5e0ff */
[----:B------:R-:W-:Y:S02]  /*0a10*/  LEA.HI.X.SX32 R20, R15, R22, 0x1, P0 ;  /* 0x000000160f147211 */ /* 0x000fe400000f0eff */
[----:B------:R-:W-:Y:S02]  /*0a20*/  LEA R18, P1, R19, UR22, 0x2 ;  /* 0x0000001613127c11 */ /* 0x000fe4000f8210ff */
[----:B------:R-:W-:-:S02]  /*0a30*/  IADD3 R23, P0, PT, R31, R36, RZ ;  /* 0x000000241f177210 */ /* 0x000fc40007f1e0ff */
[----:B------:R-:W-:Y:S02]  /*0a40*/  LEA.HI.X R19, R19, UR23, R20, 0x2, P1 ;  /* 0x0000001713137c11 */ /* 0x000fe400088f1414 */
[-C--:B------:R-:W-:Y:S02]  /*0a50*/  LEA.HI.X.SX32 R26, R30, R22.reuse, 0x1, P2 ;  /* 0x000000161e1a7211 */ /* 0x080fe400010f0eff */
[----:B--2---:R-:W-:Y:S01]  /*0a60*/  LEA R20, P1, R21, UR24, 0x2 ;  /* 0x0000001815147c11 */ /* 0x004fe2000f8210ff */
[----:B------:R-:W5:Y:S01]  /*0a70*/  LDG.E R32, desc[UR18][R18.64] ;  /* 0x0000001212207981 */ /* 0x000f62000c1e1900 */
[----:B------:R-:W-:Y:S02]  /*0a80*/  LEA.HI.X.SX32 R24, R31, R22, 0x1, P0 ;  /* 0x000000161f187211 */ /* 0x000fe400000f0eff */
[----:B----4-:R-:W-:Y:S02]  /*0a90*/  LEA R22, P0, R23, UR26, 0x1 ;  /* 0x0000001a17167c11 */ /* 0x010fe4000f8008ff */
[----:B------:R-:W-:-:S02]  /*0aa0*/  LEA.HI.X R21, R21, UR25, R26, 0x2, P1 ;  /* 0x0000001915157c11 */ /* 0x000fc400088f141a */
[----:B------:R-:W-:Y:S01]  /*0ab0*/  LEA.HI.X R23, R23, UR27, R24, 0x1, P0 ;  /* 0x0000001b17177c11 */ /* 0x000fe200080f0c18 */
[----:B---3--:R-:W-:Y:S02]  /*0ac0*/  IMAD.WIDE R24, R11, 0x4, R18 ;  /* 0x000000040b187825 */ /* 0x008fe400078e0212 */
[----:B------:R0:W5:Y:S02]  /*0ad0*/  LDG.E R37, desc[UR18][R20.64] ;  /* 0x0000001214257981 */ /* 0x000164000c1e1900 */
[C---:B------:R-:W-:Y:S02]  /*0ae0*/  IMAD.WIDE R26, R29.reuse, 0x4, R20 ;  /* 0x000000041d1a7825 */ /* 0x040fe400078e0214 */
[----:B------:R1:W5:Y:S02]  /*0af0*/  LDG.E.S16 R23, desc[UR18][R22.64] ;  /* 0x0000001216177981 */ /* 0x000364000c1e1700 */
[----:B------:R-:W-:Y:S02]  /*0b00*/  IMAD.WIDE R28, R29, 0x4, R26 ;  /* 0x000000041d1c7825 */ /* 0x000fe400078e021a */
[----:B------:R1:W5:Y:S02]  /*0b10*/  LDG.E R33, desc[UR18][R24.64] ;  /* 0x0000001218217981 */ /* 0x000364000c1e1900 */
[----:B0-----:R-:W-:-:S02]  /*0b20*/  IMAD.WIDE R20, R11, 0x4, R24 ;  /* 0x000000040b147825 */ /* 0x001fc400078e0218 */
[----:B------:R1:W5:Y:S04]  /*0b30*/  LDG.E R26, desc[UR18][R26.64] ;  /* 0x000000121a1a7981 */ /* 0x000368000c1e1900 */
[----:B------:R1:W5:Y:S04]  /*0b40*/  LDG.E R28, desc[UR18][R28.64] ;  /* 0x000000121c1c7981 */ /* 0x000368000c1e1900 */
[----:B------:R1:W5:Y:S01]  /*0b50*/  LDG.E R21, desc[UR18][R20.64] ;  /* 0x0000001214157981 */ /* 0x000362000c1e1900 */
[----:B------:R-:W-:Y:S02]  /*0b60*/  UISETP.NE.AND UP0, UPT, UR4, URZ, UPT ;  /* 0x000000ff0400728c */ /* 0x000fe4000bf05270 */
[----:B------:R-:W-:-:S07]  /*0b70*/  UISETP.GE.AND UP1, UPT, UR5, 0x2, UPT ;  /* 0x000000020500788c */ /* 0x000fce000bf26270 */
[----:B-1----:R-:W-:Y:S05]  /*0b80*/  BRA.U UP0, `(.L_x_7) ;  /* 0x0000000100207547 */ /* 0x002fea000b800000 */
[----:B------:R-:W0:Y:S01]  /*0b90*/  S2UR UR13, SR_CgaCtaId ;  /* 0x00000000000d79c3 */ /* 0x000e220000008800 */
[----:B------:R-:W-:Y:S01]  /*0ba0*/  ISETP.NE.AND P0, PT, R4, RZ, PT ;  /* 0x000000ff0400720c */ /* 0x000fe20003f05270 */
[----:B------:R-:W-:Y:S02]  /*0bb0*/  UMOV UR5, 0x400 ;  /* 0x0000040000057882 */ /* 0x000fe40000000000 */
[----:B0-----:R-:W-:-:S10]  /*0bc0*/  ULEA UR5, UR13, UR5, 0x18 ;  /* 0x000000050d057291 */ /* 0x001fd4000f8ec0ff */
[----:B-----5:R0:W-:Y:S04]  /*0bd0*/  @!P0 STS.64 [UR5], R32 ;  /* 0x00000020ff008988 */ /* 0x0201e80008000a05 */
[----:B------:R0:W-:Y:S01]  /*0be0*/  @!P0 STS [UR5+0x8], R21 ;  /* 0x00000815ff008988 */ /* 0x0001e20008000805 */
[----:B------:R-:W-:Y:S06]  /*0bf0*/  BAR.SYNC.DEFER_BLOCKING 0x0 ;  /* 0x0000000000007b1d */ /* 0x000fec0000010000 */
[----:B------:R-:W1:Y:S02]  /*0c00*/  LDS.128 R8, [UR5] ;  /* 0x00000005ff087984 */ /* 0x000e640008000c00 */
.L_x_7:
[----:B------:R-:W-:Y:S05]  /*0c10*/  BRA.U !UP1, `(.L_x_8) ;  /* 0x0000000d09387547 */ /* 0x000fea000b800000 */
[----:B01---5:R-:W-:Y:S01]  /*0c20*/  FADD R33, -R33, R9 ;  /* 0x0000000921217221 */ /* 0x023fe20000000100 */
[C---:B------:R-:W-:Y:S01]  /*0c30*/  FADD R18, -R32.reuse, R8 ;  /* 0x0000000820127221 */ /* 0x040fe20000000100 */
[----:B------:R-:W-:Y:S01]  /*0c40*/  FSETP.NEU.AND P0, PT, R32, 12345, PT ;  /* 0x4640e4002000780b */ /* 0x000fe20003f0d000 */
[----:B------:R-:W-:Y:S01]  /*0c50*/  FADD R21, -R21, R10 ;  /* 0x0000000a15157221 */ /* 0x000fe20000000100 */
[-C--:B------:R-:W-:Y:S01]  /*0c60*/  FMUL R11, R33, R33.reuse ;  /* 0x00000021210b7220 */ /* 0x080fe20000400000 */
[----:B------:R-:W0:Y:S01]  /*0c70*/  LDCU UR5, c[0x0][0x404] ;  /* 0x00008080ff0577ac */ /* 0x000e220008000800 */
[----:B------:R-:W-:Y:S01]  /*0c80*/  FSETP.NEU.AND P0, PT, R8, 12345, P0 ;  /* 0x4640e4000800780b */ /* 0x000fe2000070d000 */
[----:B------:R-:W-:Y:S01]  /*0c90*/  FMUL R26, R26, R33 ;  /* 0x000000211a1a7220 */ /* 0x000fe20000400000 */
[----:B------:R-:W-:Y:S01]  /*0ca0*/  FFMA R20, R18, R18, R11 ;  /* 0x0000001212147223 */ /* 0x000fe2000000000b */
[----:B------:R-:W-:Y:S01]  /*0cb0*/  HFMA2 R25, -RZ, RZ, 0.03057861328125, -3678 ;  /* 0x27d4eb2fff197431 */ /* 0x000fe200000001ff */
[----:B------:R-:W-:Y:S01]  /*0cc0*/  ISETP.LT.AND P0, PT, R35, R34, P0 ;  /* 0x000000222300720c */ /* 0x000fe20000701270 */
[----:B------:R-:W-:Y:S01]  /*0cd0*/  FFMA R37, R37, R18, R26 ;  /* 0x0000001225257223 */ /* 0x000fe2000000001a */
[----:B------:R-:W-:-:S03]  /*0ce0*/  FFMA R11, R21, R21, R20 ;  /* 0x00000015150b7223 */ /* 0x000fc60000000014 */
[----:B------:R-:W-:Y:S02]  /*0cf0*/  FFMA R21, R28, R21, R37 ;  /* 0x000000151c157223 */ /* 0x000fe40000000025 */
[----:B------:R-:W-:Y:S01]  /*0d00*/  FSETP.NEU.AND P0, PT, R11, RZ, P0 ;  /* 0x000000ff0b00720b */ /* 0x000fe2000070d000 */
[----:B------:R-:W-:-:S03]  /*0d10*/  IMAD R24, R36, R25, -0x29170148 ;  /* 0xd6e8feb824187424 */ /* 0x000fc600078e0219 */
[----:B------:R-:W-:-:S04]  /*0d20*/  SEL R19, RZ, 0x1, P0 ;  /* 0x00000001ff137807 */ /* 0x000fc80000000000 */
[----:B------:R-:W-:Y:S02]  /*0d30*/  I2FP.F32.U32 R20, R19 ;  /* 0x0000001300147245 */ /* 0x000fe40000201000 */
[----:B------:R-:W-:Y:S02]  /*0d40*/  SEL R19, RZ, 0x1, !P0 ;  /* 0x00000001ff137807 */ /* 0x000fe40004000000 */
[----:B0-----:R-:W-:Y:S01]  /*0d50*/  FSETP.NEU.AND P0, PT, RZ, UR5, PT ;  /* 0x00000005ff007c0b */ /* 0x001fe2000bf0d000 */
[----:B------:R-:W-:Y:S01]  /*0d60*/  FADD R22, R11, R20 ;  /* 0x000000140b167221 */ /* 0x000fe20000000000 */
[----:B------:R-:W-:-:S04]  /*0d70*/  I2FP.F32.U32 R19, R19 ;  /* 0x0000001300137245 */ /* 0x000fc80000201000 */
[----:B------:R-:W-:-:S13]  /*0d80*/  FSETP.GEU.AND P1, PT, |R22|, 1.175494350822287508e-38, PT ;  /* 0x008000001600780b */ /* 0x000fda0003f2e200 */
[----:B------:R-:W-:-:S04]  /*0d90*/  @!P1 FMUL R22, R22, 16777216 ;  /* 0x4b80000016169820 */ /* 0x000fc80000400000 */
[----:B------:R-:W0:Y:S02]  /*0da0*/  MUFU.RSQ R20, R22 ;  /* 0x0000001600147308 */ /* 0x000e240000001400 */
[----:B0-----:R-:W-:-:S04]  /*0db0*/  @!P1 FMUL R20, R20, 4096 ;  /* 0x4580000014149820 */ /* 0x001fc80000400000 */
[----:B------:R-:W-:-:S04]  /*0dc0*/  FMUL R20, R19, R20 ;  /* 0x0000001413147220 */ /* 0x000fc80000400000 */
[----:B------:R-:W-:Y:S01]  /*0dd0*/  FMUL R22, R11, R20 ;  /* 0x000000140b167220 */ /* 0x000fe20000400000 */
[----:B------:R-:W-:Y:S01]  /*0de0*/  FMUL R21, R20, R21 ;  /* 0x0000001514157220 */ /* 0x000fe20000400000 */
[----:B------:R-:W-:Y:S06]  /*0df0*/  @P0 BRA `(.L_x_9) ;  /* 0x0000000400000947 */ /* 0x000fec0003800000 */
[----:B------:R-:W0:Y:S01]  /*0e00*/  S2UR UR13, SR_CgaCtaId ;  /* 0x00000000000d79c3 */ /* 0x000e220000008800 */
[----:B------:R-:W1:Y:S01]  /*0e10*/  LDCU UR22, c[0x0][0x400] ;  /* 0x00008000ff1677ac */ /* 0x000e620008000800 */
[----:B------:R-:W-:Y:S01]  /*0e20*/  IMAD.MOV.U32 R11, RZ, RZ, R12 ;  /* 0x000000ffff0b7224 */ /* 0x000fe200078e000c */
[----:B------:R-:W-:Y:S01]  /*0e30*/  UMOV UR5, 0x400 ;  /* 0x0000040000057882 */ /* 0x000fe20000000000 */
[----:B------:R-:W-:Y:S01]  /*0e40*/  UIADD3 UR16, UPT, UPT, -UR10, URZ, URZ ;  /* 0x000000ff0a107290 */ /* 0x000fe2000fffe1ff */
[----:B-1----:R-:W-:Y:S01]  /*0e50*/  ISETP.GE.AND P0, PT, R7, UR22, PT ;  /* 0x0000001607007c0c */ /* 0x002fe2000bf06270 */
[----:B0-----:R-:W-:-:S03]  /*0e60*/  ULEA UR5, UR13, UR5, 0x18 ;  /* 0x000000050d057291 */ /* 0x001fc6000f8ec0ff */
[----:B------:R-:W-:Y:S01]  /*0e70*/  UMOV UR13, UR12 ;  /* 0x0000000c000d7c82 */ /* 0x000fe20008000000 */
[----:B------:R-:W-:-:S12]  /*0e80*/  UIADD3 UR5, UPT, UPT, UR5, 0xc, URZ ;  /* 0x0000000c05057890 */ /* 0x000fd8000fffe0ff */
.L_x_14:
[----:B------:R-:W0:Y:S01]  /*0e90*/  @!P0 LDS R14, [R11] ;  /* 0x000000000b0e8984 */ /* 0x000e220000000800 */
[----:B------:R-:W1:Y:S01]  /*0ea0*/  LDC R18, c[0x3][RZ] ;  /* 0x00c00000ff127b82 */ /* 0x000e620000000800 */
[----:B------:R-:W-:Y:S01]  /*0eb0*/  ISETP.NE.AND P1, PT, R7, RZ, PT ;  /* 0x000000ff0700720c */ /* 0x000fe20003f25270 */
[----:B------:R-:W-:Y:S01]  /*0ec0*/  UIADD3 UR16, UPT, UPT, UR16, 0x1, URZ ;  /* 0x0000000110107890 */ /* 0x000fe2000fffe0ff */
[----:B------:R-:W-:Y:S01]  /*0ed0*/  LDS R24, [UR5] ;  /* 0x00000005ff187984 */ /* 0x000fe20008000800 */
[----:B------:R-:W-:Y:S01]  /*0ee0*/  UIADD3 UR5, UPT, UPT, UR5, 0x4, URZ ;  /* 0x0000000405057890 */ /* 0x000fe2000fffe0ff */
[----:B------:R-:W-:Y:S01]  /*0ef0*/  BSSY.RECONVERGENT B0, `(.L_x_10) ;  /* 0x000002c000007945 */ /* 0x000fe20003800200 */
[----:B------:R-:W-:Y:S01]  /*0f00*/  UISETP.NE.AND UP0, UPT, UR16, URZ, UPT ;  /* 0x000000ff1000728c */ /* 0x000fe2000bf05270 */
[----:B0-----:R-:W0:Y:S02]  /*0f10*/  SHFL.IDX PT, R19, R14, R23, 0x1f ;  /* 0x00001f170e137589 */ /* 0x001e2400000e0000 */
[----:B0-----:R-:W-:-:S04]  /*0f20*/  FFMA R19, -R21, R19, R22 ;  /* 0x0000001315137223 */ /* 0x001fc80000000116 */
[----:B------:R-:W-:-:S04]  /*0f30*/  FMUL R19, R24, R19 ;  /* 0x0000001318137220 */ /* 0x000fc80000400000 */
[----:B------:R-:W-:-:S04]  /*0f40*/  FMUL.RZ R28, R19, 0.15915493667125701904 ;  /* 0x3e22f983131c7820 */ /* 0x000fc8000040c000 */
[----:B------:R-:W0:Y:S08]  /*0f50*/  MUFU.COS R25, R28 ;  /* 0x0000001c00197308 */ /* 0x000e300000000000 */
[----:B------:R2:W3:Y:S01]  /*0f60*/  MUFU.SIN R19, R28 ;  /* 0x0000001c00137308 */ /* 0x0004e20000000400 */
[C---:B0-----:R-:W-:Y:S01]  /*0f70*/  FMUL R25, R20.reuse, R25 ;  /* 0x0000001914197220 */ /* 0x041fe20000400000 */
[----:B--2---:R-:W0:Y:S04]  /*0f80*/  LDC R28, c[0x0][0x400] ;  /* 0x00010000ff1c7b82 */ /* 0x004e280000000800 */
[----:B------:R-:W2:Y:S01]  /*0f90*/  SHFL.DOWN PT, R24, R25, 0x10, 0x1f ;  /* 0x0a001f0019187f89 */ /* 0x000ea200000e0000 */
[----:B---3--:R-:W-:-:S05]  /*0fa0*/  FMUL R19, R20, R19 ;  /* 0x0000001314137220 */ /* 0x008fca0000400000 */
[----:B------:R-:W3:Y:S01]  /*0fb0*/  SHFL.DOWN PT, R26, R19, 0x10, 0x1f ;  /* 0x0a001f00131a7f89 */ /* 0x000ee200000e0000 */
[----:B--2---:R-:W-:-:S05]  /*0fc0*/  FADD R27, R25, R24 ;  /* 0x00000018191b7221 */ /* 0x004fca0000000000 */
[----:B------:R-:W2:Y:S01]  /*0fd0*/  SHFL.DOWN PT, R24, R27, 0x8, 0x1f ;  /* 0x09001f001b187f89 */ /* 0x000ea200000e0000 */
[----:B---3--:R-:W-:-:S05]  /*0fe0*/  FADD R35, R19, R26 ;  /* 0x0000001a13237221 */ /* 0x008fca0000000000 */
        /* <DEDUP_REMOVED lines=13> */
[----:B--2---:R-:W-:Y:S01]  /*10c0*/  FADD R29, R19, R24 ;  /* 0x00000018131d7221 */ /* 0x004fe20000000000 */
[----:B---3--:R-:W-:Y:S01]  /*10d0*/  FADD R33, R27, R26 ;  /* 0x0000001a1b217221 */ /* 0x008fe20000000000 */
[----:B01----:R-:W-:Y:S06]  /*10e0*/  @P1 BRA `(.L_x_11) ;  /* 0x0000000000301947 */ /* 0x003fec0003800000 */
[----:B------:R-:W-:Y:S01]  /*10f0*/  BSSY.RECONVERGENT B1, `(.L_x_12) ;  /* 0x0000006000017945 */ /* 0x000fe20003800200 */
.L_x_13:
[----:B------:R-:W0:Y:S01]  /*1100*/  LDS R18, [UR13+-0x4] ;  /* 0xfffffc0dff127984 */ /* 0x000e220008000800 */
[----:B------:R-:W-:Y:S02]  /*1110*/  IMAD.U32 R24, RZ, RZ, UR13 ;  /* 0x0000000dff187e24 */ /* 0x000fe4000f8e00ff */
[----:B0-----:R-:W-:-:S05]  /*1120*/  FADD R19, R29, R18 ;  /* 0x000000121d137221 */ /* 0x001fca0000000000 */
[----:B------:R-:W0:Y:S02]  /*1130*/  ATOMS.CAST.SPIN P1, [R24+-0x4], R18, R19 ;  /* 0xfffffc121800758d */ /* 0x000e240001820013 */
[----:B0-----:R-:W-:Y:S05]  /*1140*/  @!P1 BRA `(.L_x_13) ;  /* 0xfffffffc00ec9947 */ /* 0x001fea000383ffff */
[----:B------:R-:W-:Y:S05]  /*1150*/  BSYNC.RECONVERGENT B1 ;  /* 0x0000000000017941 */ /* 0x000fea0003800200 */
.L_x_12:
[----:B------:R-:W0:Y:S01]  /*1160*/  LDS R18, [UR13] ;  /* 0x0000000dff127984 */ /* 0x000e220008000800 */
[----:B------:R-:W-:Y:S01]  /*1170*/  MOV R24, UR13 ;  /* 0x0000000d00187c02 */ /* 0x000fe20008000f00 */
[----:B0-----:R-:W-:-:S05]  /*1180*/  FADD R19, R33, R18 ;  /* 0x0000001221137221 */ /* 0x001fca0000000000 */
[----:B------:R-:W0:Y:S02]  /*1190*/  ATOMS.CAST.SPIN P1, [R24], R18, R19 ;  /* 0x000000121800758d */ /* 0x000e240001820013 */
[----:B0-----:R-:W-:Y:S05]  /*11a0*/  @!P1 BRA `(.L_x_12) ;  /* 0xfffffffc00ec9947 */ /* 0x001fea000383ffff */
.L_x_11:
[----:B------:R-:W-:Y:S05]  /*11b0*/  BSYNC.RECONVERGENT B0 ;  /* 0x0000000000007941 */ /* 0x000fea0003800200 */
.L_x_10:
[----:B------:R-:W-:Y:S01]  /*11c0*/  IMAD R11, R28, 0x4, R11 ;  /* 0x000000041c0b7824 */ /* 0x000fe200078e020b */
[----:B------:R-:W-:Y:S01]  /*11d0*/  UIADD3 UR13, UPT, UPT, UR13, 0x8, URZ ;  /* 0x000000080d0d7890 */ /* 0x000fe2000fffe0ff */
[----:B------:R-:W-:Y:S11]  /*11e0*/  BRA.U UP0, `(.L_x_14) ;  /* 0xfffffffd00287547 */ /* 0x000ff6000b83ffff */
[----:B------:R-:W-:Y:S05]  /*11f0*/  BRA `(.L_x_8) ;  /* 0x0000000400c07947 */ /* 0x000fea0003800000 */
.L_x_9:
[----:B------:R-:W-:Y:S01]  /*1200*/  LOP3.LUT R24, R13, R24, RZ, 0x3c, !PT ;  /* 0x000000180d187212 */ /* 0x000fe200078e3cff */
[----:B------:R-:W-:-:S06]  /*1210*/  UMOV UR5, URZ ;  /* 0x000000ff00057c82 */ /* 0x000fcc0008000000 */
.L_x_23:
[----:B------:R-:W0:Y:S01]  /*1220*/  LDCU UR13, c[0x0][0x400] ;  /* 0x00008000ff0d77ac */ /* 0x000e220008000800 */
[----:B------:R-:W1:Y:S01]  /*1230*/  S2UR UR16, SR_CgaCtaId ;  /* 0x00000000001079c3 */ /* 0x000e620000008800 */
[----:B------:R-:W-:Y:S07]  /*1240*/  BSSY.RECONVERGENT B0, `(.L_x_15) ;  /* 0x0000032000007945 */ /* 0x000fee0003800200 */
[----:B------:R-:W2:Y:S01]  /*1250*/  LDC R27, c[0x3][RZ] ;  /* 0x00c00000ff1b7b82 */ /* 0x000ea20000000800 */
[----:B0-----:R-:W-:Y:S01]  /*1260*/  ISETP.GE.AND P0, PT, R7, UR13, PT ;  /* 0x0000000d07007c0c */ /* 0x001fe2000bf06270 */
[----:B------:R-:W-:Y:S01]  /*1270*/  IMAD.U32 R18, RZ, RZ, UR13 ;  /* 0x0000000dff127e24 */ /* 0x000fe2000f8e00ff */
[----:B------:R-:W-:-:S02]  /*1280*/  UMOV UR13, 0x400 ;  /* 0x00000400000d7882 */ /* 0x000fc40000000000 */
[----:B-1----:R-:W-:-:S04]  /*1290*/  ULEA UR13, UR16, UR13, 0x18 ;  /* 0x0000000d100d7291 */ /* 0x002fc8000f8ec0ff */
[----:B------:R-:W-:-:S05]  /*12a0*/  ULEA UR13, UR5, UR13, 0x2 ;  /* 0x0000000d050d7291 */ /* 0x000fca000f8e10ff */
[----:B------:R-:W-:-:S05]  /*12b0*/  @!P0 IMAD R11, R18, UR5, R7 ;  /* 0x00000005120b8c24 */ /* 0x000fca000f8e0207 */
[----:B------:R-:W-:Y:S01]  /*12c0*/  @!P0 LEA R11, R11, UR20, 0x2 ;  /* 0x000000140b0b8c11 */ /* 0x000fe2000f8e10ff */
[----:B------:R-:W-:Y:S01]  /*12d0*/  LDS R19, [UR13+0xc] ;  /* 0x00000c0dff137984 */ /* 0x000fe20008000800 */
[----:B------:R-:W-:Y:S02]  /*12e0*/  UMOV UR13, 0x85ebca6b ;  /* 0x85ebca6b000d7882 */ /* 0x000fe40000000000 */
[----:B------:R-:W-:Y:S01]  /*12f0*/  UIMAD UR13, UR5, UR13, 0x1b873593 ;  /* 0x1b873593050d74a4 */ /* 0x000fe2000f8e020d */
[----:B------:R0:W1:Y:S05]  /*1300*/  @!P0 LDS R14, [R11] ;  /* 0x000000000b0e8984 */ /* 0x00006a0000000800 */
[----:B------:R-:W-:-:S04]  /*1310*/  LOP3.LUT R25, R24, UR13, RZ, 0x3c, !PT ;  /* 0x0000000d18197c12 */ /* 0x000fc8000f8e3cff */
[----:B------:R-:W-:Y:S01]  /*1320*/  SHF.R.U32.HI R26, RZ, 0x10, R25 ;  /* 0x00000010ff1a7819 */ /* 0x000fe20000011619 */
[----:B------:R-:W3:Y:S03]  /*1330*/  LDCU UR13, c[0x0][0x404] ;  /* 0x00008080ff0d77ac */ /* 0x000ee60008000800 */
[----:B------:R-:W-:Y:S02]  /*1340*/  LOP3.LUT R26, R26, R25, RZ, 0x3c, !PT ;  /* 0x000000191a1a7212 */ /* 0x000fe400078e3cff */
[----:B------:R-:W4:Y:S03]  /*1350*/  MUFU.RCP R25, UR21 ;  /* 0x0000001500197d08 */ /* 0x000f260008001000 */
[----:B------:R-:W-:-:S05]  /*1360*/  IMAD R26, R26, -0x7a143595, RZ ;  /* 0x85ebca6b1a1a7824 */ /* 0x000fca00078e02ff */
[----:B0-----:R-:W-:-:S04]  /*1370*/  SHF.R.U32.HI R11, RZ, 0xd, R26 ;  /* 0x0000000dff0b7819 */ /* 0x001fc8000001161a */
[----:B------:R-:W-:-:S04]  /*1380*/  LOP3.LUT R11, R11, R26, RZ, 0x3c, !PT ;  /* 0x0000001a0b0b7212 */ /* 0x000fc800078e3cff */
[----:B------:R-:W-:-:S04]  /*1390*/  SHF.R.U32.HI R26, RZ, 0x10, R11 ;  /* 0x00000010ff1a7819 */ /* 0x000fc8000001160b */
[----:B------:R-:W-:Y:S01]  /*13a0*/  LOP3.LUT R26, R26, R11, RZ, 0x3c, !PT ;  /* 0x0000000b1a1a7212 */ /* 0x000fe200078e3cff */
[----:B-1----:R-:W0:Y:S04]  /*13b0*/  SHFL.IDX PT, R18, R14, R23, 0x1f ;  /* 0x00001f170e127589 */ /* 0x002e2800000e0000 */
[----:B------:R-:W-:Y:S02]  /*13c0*/  IMAD R26, R26, -0x3d4d51cb, RZ ;  /* 0xc2b2ae351a1a7824 */ /* 0x000fe400078e02ff */
[----:B0-----:R-:W-:-:S04]  /*13d0*/  FFMA R18, -R21, R18, R22 ;  /* 0x0000001215127223 */ /* 0x001fc80000000116 */
[----:B------:R-:W-:Y:S01]  /*13e0*/  FMUL R18, R19, R18 ;  /* 0x0000001213127220 */ /* 0x000fe20000400000 */
[----:B------:R-:W-:-:S03]  /*13f0*/  SHF.R.U32.HI R19, RZ, 0x10, R26 ;  /* 0x00000010ff137819 */ /* 0x000fc6000001161a */
[----:B------:R-:W-:Y:S01]  /*1400*/  FMUL.RZ R29, R18, 0.15915493667125701904 ;  /* 0x3e22f983121d7820 */ /* 0x000fe2000040c000 */
[----:B------:R-:W-:Y:S02]  /*1410*/  LOP3.LUT R19, R19, R26, RZ, 0x3c, !PT ;  /* 0x0000001a13137212 */ /* 0x000fe400078e3cff */
[----:B------:R-:W-:Y:S01]  /*1420*/  MOV R26, UR21 ;  /* 0x00000015001a7c02 */ /* 0x000fe20008000f00 */
[----:B------:R-:W0:Y:S01]  /*1430*/  MUFU.COS R11, R29 ;  /* 0x0000001d000b7308 */ /* 0x000e220000000000 */
[----:B------:R-:W-:-:S03]  /*1440*/  I2FP.F32.U32 R19, R19 ;  /* 0x0000001300137245 */ /* 0x000fc60000201000 */
[----:B----4-:R-:W-:Y:S02]  /*1450*/  FFMA R26, R25, -R26, 1 ;  /* 0x3f800000191a7423 */ /* 0x010fe4000000081a */
[----:B--2---:R-:W-:Y:S02]  /*1460*/  FMUL R27, R19, 2.3283064365386962891e-10 ;  /* 0x2f800000131b7820 */ /* 0x004fe40000400000 */
[----:B------:R-:W1:Y:S03]  /*1470*/  MUFU.SIN R19, R29 ;  /* 0x0000001d00137308 */ /* 0x000e660000000400 */
[----:B---3--:R-:W-:Y:S01]  /*1480*/  FSET.BF.GE.AND R27, R27, UR13, PT ;  /* 0x0000000d1b1b7c0a */ /* 0x008fe2000b806000 */
[----:B0-----:R-:W-:-:S04]  /*1490*/  FMUL R18, R20, R11 ;  /* 0x0000000b14127220 */ /* 0x001fc80000400000 */
[----:B------:R-:W-:Y:S01]  /*14a0*/  FMUL R11, R18, R27 ;  /* 0x0000001b120b7220 */ /* 0x000fe20000400000 */
[----:B------:R-:W-:-:S03]  /*14b0*/  FFMA R18, R25, R26, R25 ;  /* 0x0000001a19127223 */ /* 0x000fc60000000019 */
[----:B------:R-:W0:Y:S01]  /*14c0*/  FCHK P0, R11, UR21 ;  /* 0x000000150b007d02 */ /* 0x000e220008000000 */
[----:B------:R-:W-:Y:S01]  /*14d0*/  FFMA R25, R11, R18, RZ ;  /* 0x000000120b197223 */ /* 0x000fe200000000ff */
[----:B-1----:R-:W-:-:S03]  /*14e0*/  FMUL R26, R20, R19 ;  /* 0x00000013141a7220 */ /* 0x002fc60000400000 */
[----:B------:R-:W-:-:S04]  /*14f0*/  FFMA R28, R25, -UR21, R11 ;  /* 0x80000015191c7c23 */ /* 0x000fc8000800000b */
[----:B------:R-:W-:Y:S01]  /*1500*/  FFMA R25, R18, R28, R25 ;  /* 0x0000001c12197223 */ /* 0x000fe20000000019 */
[----:B0-----:R-:W-:Y:S06]  /*1510*/  @!P0 BRA `(.L_x_16) ;  /* 0x0000000000108947 */ /* 0x001fec0003800000 */
[----:B------:R-:W-:Y:S01]  /*1520*/  IMAD.U32 R18, RZ, RZ, UR21 ;  /* 0x00000015ff127e24 */ /* 0x000fe2000f8e00ff */
[----:B------:R-:W-:-:S07]  /*1530*/  MOV R28, 0x1550 ;  /* 0x00001550001c7802 */ /* 0x000fce0000000f00 */
[----:B------:R-:W-:Y:S05]  /*1540*/  CALL.REL.NOINC `($__internal_0_$__cuda_sm3x_div_rn_noftz_f32_slowpath) ;  /* 0x0000000400907944 */ /* 0x000fea0003c00000 */
[----:B------:R-:W-:-:S07]  /*1550*/  IMAD.MOV.U32 R25, RZ, RZ, R11 ;  /* 0x000000ffff197224 */ /* 0x000fce00078e000b */
.L_x_16:
[----:B------:R-:W-:Y:S05]  /*1560*/  BSYNC.RECONVERGENT B0 ;  /* 0x0000000000007941 */ /* 0x000fea0003800200 */
.L_x_15:
[----:B------:R-:W0:Y:S01]  /*1570*/  MUFU.RCP R11, UR21 ;  /* 0x00000015000b7d08 */ /* 0x000e220008001000 */
[----:B------:R-:W-:Y:S01]  /*1580*/  MOV R18, UR21 ;  /* 0x0000001500127c02 */ /* 0x000fe20008000f00 */
[----:B------:R-:W-:Y:S01]  /*1590*/  FMUL R27, R26, R27 ;  /* 0x0000001b1a1b7220 */ /* 0x000fe20000400000 */
[----:B------:R-:W-:Y:S05]  /*15a0*/  BSSY.RECONVERGENT B0, `(.L_x_17) ;  /* 0x000000c000007945 */ /* 0x000fea0003800200 */
[----:B------:R-:W1:Y:S01]  /*15b0*/  FCHK P0, R27, UR21 ;  /* 0x000000151b007d02 */ /* 0x000e620008000000 */
[----:B0-----:R-:W-:-:S04]  /*15c0*/  FFMA R18, R11, -R18, 1 ;  /* 0x3f8000000b127423 */ /* 0x001fc80000000812 */
[----:B------:R-:W-:-:S04]  /*15d0*/  FFMA R11, R11, R18, R11 ;  /* 0x000000120b0b7223 */ /* 0x000fc8000000000b */
[----:B------:R-:W-:-:S04]  /*15e0*/  FFMA R18, R11, R27, RZ ;  /* 0x0000001b0b127223 */ /* 0x000fc800000000ff */
[----:B------:R-:W-:-:S04]  /*15f0*/  FFMA R19, R18, -UR21, R27 ;  /* 0x8000001512137c23 */ /* 0x000fc8000800001b */
[----:B------:R-:W-:Y:S01]  /*1600*/  FFMA R11, R11, R19, R18 ;  /* 0x000000130b0b7223 */ /* 0x000fe20000000012 */
[----:B-1----:R-:W-:Y:S06]  /*1610*/  @!P0 BRA `(.L_x_18) ;  /* 0x0000000000108947 */ /* 0x002fec0003800000 */
[----:B------:R-:W-:Y:S01]  /*1620*/  IMAD.MOV.U32 R11, RZ, RZ, R27 ;  /* 0x000000ffff0b7224 */ /* 0x000fe200078e001b */
[----:B------:R-:W-:Y:S01]  /*1630*/  MOV R28, 0x1660 ;  /* 0x00001660001c7802 */ /* 0x000fe20000000f00 */
[----:B------:R-:W-:-:S07]  /*1640*/  IMAD.U32 R18, RZ, RZ, UR21 ;  /* 0x00000015ff127e24 */ /* 0x000fce000f8e00ff */
[----:B------:R-:W-:Y:S05]  /*1650*/  CALL.REL.NOINC `($__internal_0_$__cuda_sm3x_div_rn_noftz_f32_slowpath) ;  /* 0x00000004004c7944 */ /* 0x000fea0003c00000 */
.L_x_18:
[----:B------:R-:W-:Y:S05]  /*1660*/  BSYNC.RECONVERGENT B0 ;  /* 0x0000000000007941 */ /* 0x000fea0003800200 */
.L_x_17:
[----:B------:R-:W0:Y:S01]  /*1670*/  LDC R18, c[0x3][RZ] ;  /* 0x00c00000ff127b82 */ /* 0x000e220000000800 */
[----:B------:R-:W-:Y:S01]  /*1680*/  ISETP.NE.AND P0, PT, R7, RZ, PT ;  /* 0x000000ff0700720c */ /* 0x000fe20003f05270 */
[----:B------:R-:W-:Y:S01]  /*1690*/  BSSY.RECONVERGENT B0, `(.L_x_19) ;  /* 0x0000023000007945 */ /* 0x000fe20003800200 */
[----:B------:R-:W1:Y:S04]  /*16a0*/  SHFL.DOWN PT, R26, R25, 0x10, 0x1f ;  /* 0x0a001f00191a7f89 */ /* 0x000e6800000e0000 */
[----:B------:R-:W2:Y:S01]  /*16b0*/  SHFL.DOWN PT, R28, R11, 0x10, 0x1f ;  /* 0x0a001f000b1c7f89 */ /* 0x000ea200000e0000 */
[----:B-1----:R-:W-:Y:S01]  /*16c0*/  FADD R19, R26, R25 ;  /* 0x000000191a137221 */ /* 0x002fe20000000000 */
[----:B--2---:R-:W-:-:S04]  /*16d0*/  FADD R33, R28, R11 ;  /* 0x0000000b1c217221 */ /* 0x004fc80000000000 */
        /* <DEDUP_REMOVED lines=15> */
[----:B--2---:R-:W-:Y:S01]  /*17d0*/  FADD R33, R19, R28 ;  /* 0x0000001c13217221 */ /* 0x004fe20000000000 */
[----:B0-----:R-:W-:Y:S06]  /*17e0*/  @P0 BRA `(.L_x_20) ;  /* 0x0000000000340947 */ /* 0x001fec0003800000 */
[----:B------:R-:W-:Y:S01]  /*17f0*/  ULEA UR13, UR11, UR20, 0x2 ;  /* 0x000000140b0d7291 */ /* 0x000fe2000f8e10ff */
[----:B------:R-:W-:Y:S01]  /*1800*/  MOV R11, UR5 ;  /* 0x00000005000b7c02 */ /* 0x000fe20008000f00 */
[----:B------:R-:W-:Y:S04]  /*1810*/  BSSY.RECONVERGENT B1, `(.L_x_21) ;  /* 0x0000006000017945 */ /* 0x000fe80003800200 */
[----:B------:R-:W-:-:S07]  /*1820*/  LEA R11, R11, UR13, 0x3 ;  /* 0x0000000d0b0b7c11 */ /* 0x000fce000f8e18ff */
.L_x_22:
[----:B------:R-:W0:Y:S02]  /*1830*/  LDS R18, [R11] ;  /* 0x000000000b127984 */ /* 0x000e240000000800 */
[----:B0-----:R-:W-:-:S05]  /*1840*/  FADD R19, R27, R18 ;  /* 0x000000121b137221 */ /* 0x001fca0000000000 */
[----:B------:R-:W0:Y:S02]  /*1850*/  ATOMS.CAST.SPIN P0, [R11], R18, R19 ;  /* 0x000000120b00758d */ /* 0x000e240001800013 */
[----:B0-----:R-:W-:Y:S05]  /*1860*/  @!P0 BRA `(.L_x_22) ;  /* 0xfffffffc00f08947 */ /* 0x001fea000383ffff */
[----:B------:R-:W-:Y:S05]  /*1870*/  BSYNC.RECONVERGENT B1 ;  /* 0x0000000000017941 */ /* 0x000fea0003800200 */
.L_x_21:
[----:B------:R-:W0:Y:S02]  /*1880*/  LDS R18, [R11+0x4] ;  /* 0x000004000b127984 */ /* 0x000e240000000800 */
[----:B0-----:R-:W-:-:S05]  /*1890*/  FADD R19, R33, R18 ;  /* 0x0000001221137221 */ /* 0x001fca0000000000 */
[----:B------:R-:W0:Y:S02]  /*18a0*/  ATOMS.CAST.SPIN P0, [R11+0x4], R18, R19 ;  /* 0x000004120b00758d */ /* 0x000e240001800013 */
[----:B0-----:R-:W-:Y:S05]  /*18b0*/  @!P0 BRA `(.L_x_21) ;  /* 0xfffffffc00f08947 */ /* 0x001fea000383ffff */
.L_x_20:
[----:B------:R-:W-:Y:S05]  /*18c0*/  BSYNC.RECONVERGENT B0 ;  /* 0x0000000000007941 */ /* 0x000fea0003800200 */
.L_x_19:
[----:B------:R-:W-:-:S04]  /*18d0*/  UIADD3 UR5, UPT, UPT, UR5, 0x1, URZ ;  /* 0x0000000105057890 */ /* 0x000fc8000fffe0ff */
[----:B------:R-:W-:-:S09]  /*18e0*/  UISETP.NE.AND UP0, UPT, UR5, UR10, UPT ;  /* 0x0000000a0500728c */ /* 0x000fd2000bf05270 */
[----:B------:R-:W-:Y:S05]  /*18f0*/  BRA.U UP0, `(.L_x_23) ;  /* 0xfffffff900487547 */ /* 0x000fea000b83ffff */
.L_x_8:
[----:B------:R-:W-:-:S04]  /*1900*/  UIADD3 UR4, UPT, UPT, UR4, 0x1, URZ ;  /* 0x0000000104047890 */ /* 0x000fc8000fffe0ff */
[----:B------:R-:W-:-:S09]  /*1910*/  UISETP.NE.AND UP0, UPT, UR4, UR14, UPT ;  /* 0x0000000e0400728c */ /* 0x000fd2000bf05270 */
[----:B------:R-:W-:Y:S05]  /*1920*/  BRA.U UP0, `(.L_x_24) ;  /* 0xffffffed00b07547 */ /* 0x000fea000b83ffff */
.L_x_6:
[----:B------:R-:W2:Y:S01]  /*1930*/  LDCU UR16, c[0x0][0x3fc] ;  /* 0x00007f80ff1077ac */ /* 0x000ea20008000800 */
[----:B------:R-:W3:Y:S01]  /*1940*/  LDCU.64 UR22, c[0x0][0x3e8] ;  /* 0x00007d00ff1677ac */ /* 0x000ee20008000a00 */
[----:B------:R-:W-:Y:S01]  /*1950*/  BAR.SYNC.DEFER_BLOCKING 0x0 ;  /* 0x0000000000007b1d */ /* 0x000fe20000010000 */
[----:B--2---:R-:W-:Y:S01]  /*1960*/  ISETP.GE.AND P0, PT, R4, UR16, PT ;  /* 0x0000001004007c0c */ /* 0x004fe2000bf06270 */
[----:B---3--:R-:W-:-:S04]  /*1970*/  IMAD R6, R6, UR22, RZ ;  /* 0x0000001606067c24 */ /* 0x008fc8000f8e02ff */
[----:B------:R-:W-:-:S08]  /*1980*/  IMAD R6, R5, UR23, R6 ;  /* 0x0000001705067c24 */ /* 0x000fd0000f8e0206 */
[----:B------:R-:W-:Y:S05]  /*1990*/  @P0 EXIT ;  /* 0x000000000000094d */ /* 0x000fea0003800000 */
[----:B------:R-:W2:Y:S01]  /*19a0*/  S2UR UR5, SR_CgaCtaId ;  /* 0x00000000000579c3 */ /* 0x000ea20000008800 */
[----:B------:R-:W-:Y:S01]  /*19b0*/  IMAD.MOV.U32 R17, RZ, RZ, RZ ;  /* 0x000000ffff117224 */ /* 0x000fe200078e00ff */
[----:B------:R-:W3:Y:S01]  /*19c0*/  LDCU.64 UR12, c[0x0][0x3e0] ;  /* 0x00007c00ff0c77ac */ /* 0x000ee20008000a00 */
[----:B------:R-:W-:Y:S01]  /*19d0*/  SHF.R.S32.HI R7, RZ, 0x1f, R6 ;  /* 0x0000001fff077819 */ /* 0x000fe20000011406 */
[----:B------:R-:W-:Y:S01]  /*19e0*/  IMAD.WIDE.U32 R16, R0, UR8, R16 ;  /* 0x0000000800107c25 */ /* 0x000fe2000f8e0010 */
[----:B------:R-:W-:Y:S01]  /*19f0*/  IADD3 R3, PT, PT, R3, UR11, R2 ;  /* 0x0000000b03037c10 */ /* 0x000fe2000fffe002 */
[----:B------:R-:W-:Y:S01]  /*1a00*/  UMOV UR4, 0x400 ;  /* 0x0000040000047882 */ /* 0x000fe20000000000 */
[----:B------:R-:W-:Y:S01]  /*1a10*/  UIMAD UR8, UR8, UR9, URZ ;  /* 0x00000009080872a4 */ /* 0x000fe2000f8e02ff */
[----:B------:R-:W-:Y:S02]  /*1a20*/  IMAD R17, R17, UR6, RZ ;  /* 0x0000000611117c24 */ /* 0x000fe4000f8e02ff */
[----:B------:R-:W-:Y:S01]  /*1a30*/  IMAD.WIDE.U32 R6, R16, UR6, R6 ;  /* 0x0000000610067c25 */ /* 0x000fe2000f8e0006 */
[----:B------:R-:W-:-:S03]  /*1a40*/  UIMAD UR8, UR8, UR6, URZ ;  /* 0x00000006080872a4 */ /* 0x000fc6000f8e02ff */
[----:B------:R-:W-:Y:S01]  /*1a50*/  VIADD R0, R3, UR10 ;  /* 0x0000000a03007c36 */ /* 0x000fe20008000000 */
[----:B------:R-:W-:-:S04]  /*1a60*/  IADD3 R5, P0, PT, R2, R6, RZ ;  /* 0x0000000602057210 */ /* 0x000fc80007f1e0ff */
[----:B---3--:R-:W-:Y:S02]  /*1a70*/  LEA R2, P1, R5, UR12, 0x2 ;  /* 0x0000000c05027c11 */ /* 0x008fe4000f8210ff */
[----:B------:R-:W-:Y:S01]  /*1a80*/  IADD3.X R6, PT, PT, R7, R17, RZ, P0, !PT ;  /* 0x0000001107067210 */ /* 0x000fe200007fe4ff */
[----:B--2---:R-:W-:-:S03]  /*1a90*/  ULEA UR4, UR5, UR4, 0x18 ;  /* 0x0000000405047291 */ /* 0x004fc6000f8ec0ff */
[----:B------:R-:W-:-:S03]  /*1aa0*/  LEA.HI.X R3, R5, UR13, R6, 0x2, P1 ;  /* 0x0000000d05037c11 */ /* 0x000fc600088f1406 */
[----:B------:R-:W-:-:S05]  /*1ab0*/  LEA R0, R0, UR4, 0x2 ;  /* 0x0000000400007c11 */ /* 0x000fca000f8e10ff */
[----:B------:R-:W-:-:S07]  /*1ac0*/  VIADD R0, R0, 0xc ;  /* 0x0000000c00007836 */ /* 0x000fce0000000000 */
.L_x_25:
[----:B--2---:R2:W3:Y:S01]  /*1ad0*/  LDS R5, [R0] ;  /* 0x0000000000057984 */ /* 0x0044e20000000800 */
[----:B------:R-:W-:Y:S01]  /*1ae0*/  IMAD.MOV.U32 R6, RZ, RZ, R2 ;  /* 0x000000ffff067224 */ /* 0x000fe200078e0002 */
[----:B------:R-:W-:Y:S01]  /*1af0*/  MOV R7, R3 ;  /* 0x0000000300077202 */ /* 0x000fe20000000f00 */
[----:B------:R-:W-:Y:S01]  /*1b00*/  VIADD R4, R4, UR7 ;  /* 0x0000000704047c36 */ /* 0x000fe20008000000 */
[----:B-1----:R-:W-:Y:S01]  /*1b10*/  MOV R9, UR8 ;  /* 0x0000000800097c02 */ /* 0x002fe20008000f00 */
[----:B------:R-:W-:-:S03]  /*1b20*/  IMAD.U32 R3, RZ, RZ, UR7 ;  /* 0x00000007ff037e24 */ /* 0x000fc6000f8e00ff */
[----:B------:R-:W-:Y:S01]  /*1b30*/  ISETP.GE.AND P0, PT, R4, UR16, PT ;  /* 0x0000001004007c0c */ /* 0x000fe2000bf06270 */
[----:B------:R-:W-:-:S04]  /*1b40*/  IMAD.WIDE.U32 R2, R3, 0x4, R6 ;  /* 0x0000000403027825 */ /* 0x000fc800078e0006 */
[----:B--2---:R-:W-:Y:S01]  /*1b50*/  IMAD R0, R9, 0x4, R0 ;  /* 0x0000000409007824 */ /* 0x004fe200078e0200 */
[----:B---3--:R2:W-:Y:S07]  /*1b60*/  STG.E desc[UR18][R6.64], R5 ;  /* 0x0000000506007986 */ /* 0x0085ee000c101912 */
[----:B------:R-:W-:Y:S05]  /*1b70*/  @!P0 BRA `(.L_x_25) ;  /* 0xfffffffc00d48947 */ /* 0x000fea000383ffff */
[----:B------:R-:W-:Y:S05]  /*1b80*/  EXIT ;  /* 0x000000000000794d */ /* 0x000fea0003800000 */
        .weak           $__internal_0_$__cuda_sm3x_div_rn_noftz_f32_slowpath
        .type           $__internal_0_$__cuda_sm3x_div_rn_noftz_f32_slowpath,@function
        .size           $__internal_0_$__cuda_sm3x_div_rn_noftz_f32_slowpath,(.L_x_38 - $__internal_0_$__cuda_sm3x_div_rn_noftz_f32_slowpath)
$__internal_0_$__cuda_sm3x_div_rn_noftz_f32_slowpath:
[----:B------:R-:W-:Y:S01]  /*1b90*/  SHF.R.U32.HI R19, RZ, 0x17, R18 ;  /* 0x00000017ff137819 */ /* 0x000fe20000011612 */
[----:B------:R-:W-:Y:S01]  /*1ba0*/  BSSY.RECONVERGENT B1, `(.L_x_26) ;  /* 0x0000062000017945 */ /* 0x000fe20003800200 */
[----:B------:R-:W-:Y:S02]  /*1bb0*/  SHF.R.U32.HI R32, RZ, 0x17, R11 ;  /* 0x00000017ff207819 */ /* 0x000fe4000001160b */
[----:B------:R-:W-:Y:S02]  /*1bc0*/  LOP3.LUT R19, R19, 0xff, RZ, 0xc0, !PT ;  /* 0x000000ff13137812 */ /* 0x000fe400078ec0ff */
[----:B------:R-:W-:Y:S02]  /*1bd0*/  LOP3.LUT R32, R32, 0xff, RZ, 0xc0, !PT ;  /* 0x000000ff20207812 */ /* 0x000fe400078ec0ff */
[----:B------:R-:W-:-:S03]  /*1be0*/  IADD3 R34, PT, PT, R19, -0x1, RZ ;  /* 0xffffffff13227810 */ /* 0x000fc60007ffe0ff */
[----:B------:R-:W-:Y:S01]  /*1bf0*/  VIADD R33, R32, 0xffffffff ;  /* 0xffffffff20217836 */ /* 0x000fe20000000000 */
[----:B------:R-:W-:-:S04]  /*1c00*/  ISETP.GT.U32.AND P0, PT, R34, 0xfd, PT ;  /* 0x000000fd2200780c */ /* 0x000fc80003f04070 */
[----:B------:R-:W-:-:S13]  /*1c10*/  ISETP.GT.U32.OR P0, PT, R33, 0xfd, P0 ;  /* 0x000000fd2100780c */ /* 0x000fda0000704470 */
[----:B------:R-:W-:Y:S01]  /*1c20*/  @!P0 MOV R29, RZ ;  /* 0x000000ff001d8202 */ /* 0x000fe20000000f00 */
[----:B------:R-:W-:Y:S06]  /*1c30*/  @!P0 BRA `(.L_x_27) ;  /* 0x00000000005c8947 */ /* 0x000fec0003800000 */
[----:B------:R-:W-:Y:S02]  /*1c40*/  FSETP.GTU.FTZ.AND P0, PT, |R11|, +INF , PT ;  /* 0x7f8000000b00780b */ /* 0x000fe40003f1c200 */
[----:B------:R-:W-:-:S04]  /*1c50*/  FSETP.GTU.FTZ.AND P1, PT, |R18|, +INF , PT ;  /* 0x7f8000001200780b */ /* 0x000fc80003f3c200 */
[----:B------:R-:W-:-:S13]  /*1c60*/  PLOP3.LUT P0, PT, P0, P1, PT, 0xf8, 0x8f ;  /* 0x00000000008f781c */ /* 0x000fda0000703f70 */
[----:B------:R-:W-:Y:S05]  /*1c70*/  @P0 BRA `(.L_x_28) ;  /* 0x00000004004c0947 */ /* 0x000fea0003800000 */
[----:B------:R-:W-:-:S13]  /*1c80*/  LOP3.LUT P0, RZ, R18, 0x7fffffff, R11, 0xc8, !PT ;  /* 0x7fffffff12ff7812 */ /* 0x000fda000780c80b */
[----:B------:R-:W-:Y:S05]  /*1c90*/  @!P0 BRA `(.L_x_29) ;  /* 0x00000004003c8947 */ /* 0x000fea0003800000 */
[C---:B------:R-:W-:Y:S02]  /*1ca0*/  FSETP.NEU.FTZ.AND P2, PT, |R11|.reuse, +INF , PT ;  /* 0x7f8000000b00780b */ /* 0x040fe40003f5d200 */
[----:B------:R-:W-:Y:S02]  /*1cb0*/  FSETP.NEU.FTZ.AND P1, PT, |R18|, +INF , PT ;  /* 0x7f8000001200780b */ /* 0x000fe40003f3d200 */
[----:B------:R-:W-:-:S11]  /*1cc0*/  FSETP.NEU.FTZ.AND P0, PT, |R11|, +INF , PT ;  /* 0x7f8000000b00780b */ /* 0x000fd60003f1d200 */
[----:B------:R-:W-:Y:S05]  /*1cd0*/  @!P1 BRA !P2, `(.L_x_29) ;  /* 0x00000004002c9947 */ /* 0x000fea0005000000 */
[----:B------:R-:W-:-:S04]  /*1ce0*/  LOP3.LUT P2, RZ, R11, 0x7fffffff, RZ, 0xc0, !PT ;  /* 0x7fffffff0bff7812 */ /* 0x000fc8000784c0ff */
[----:B------:R-:W-:-:S13]  /*1cf0*/  PLOP3.LUT P1, PT, P1, P2, PT, 0x2f, 0xf2 ;  /* 0x0000000000f2781c */ /* 0x000fda0000f24577 */
[----:B------:R-:W-:Y:S05]  /*1d00*/  @P1 BRA `(.L_x_30) ;  /* 0x0000000400181947 */ /* 0x000fea0003800000 */
[----:B------:R-:W-:-:S04]  /*1d10*/  LOP3.LUT P1, RZ, R18, 0x7fffffff, RZ, 0xc0, !PT ;  /* 0x7fffffff12ff7812 */ /* 0x000fc8000782c0ff */
[----:B------:R-:W-:-:S13]  /*1d20*/  PLOP3.LUT P0, PT, P0, P1, PT, 0x2f, 0xf2 ;  /* 0x0000000000f2781c */ /* 0x000fda0000702577 */
[----:B------:R-:W-:Y:S05]  /*1d30*/  @P0 BRA `(.L_x_31) ;  /* 0x0000000400000947 */ /* 0x000fea0003800000 */
[----:B------:R-:W-:Y:S02]  /*1d40*/  ISETP.GE.AND P0, PT, R33, RZ, PT ;  /* 0x000000ff2100720c */ /* 0x000fe40003f06270 */
[----:B------:R-:W-:-:S11]  /*1d50*/  ISETP.GE.AND P1, PT, R34, RZ, PT ;  /* 0x000000ff2200720c */ /* 0x000fd60003f26270 */
[----:B------:R-:W-:Y:S01]  /*1d60*/  @P0 IMAD.MOV.U32 R29, RZ, RZ, RZ ;  /* 0x000000ffff1d0224 */ /* 0x000fe200078e00ff */
[----:B------:R-:W-:Y:S01]  /*1d70*/  @!P0 MOV R29, 0xffffffc0 ;  /* 0xffffffc0001d8802 */ /* 0x000fe20000000f00 */
[----:B------:R-:W-:Y:S01]  /*1d80*/  @!P0 FFMA R11, R11, 1.84467440737095516160e+19, RZ ;  /* 0x5f8000000b0b8823 */ /* 0x000fe200000000ff */
[----:B------:R-:W-:-:S03]  /*1d90*/  @!P1 FFMA R18, R18, 1.84467440737095516160e+19, RZ ;  /* 0x5f80000012129823 */ /* 0x000fc600000000ff */
[----:B------:R-:W-:-:S07]  /*1da0*/  @!P1 VIADD R29, R29, 0x40 ;  /* 0x000000401d1d9836 */ /* 0x000fce0000000000 */
.L_x_27:
[----:B------:R-:W-:Y:S01]  /*1db0*/  LEA R33, R19, 0xc0800000, 0x17 ;  /* 0xc080000013217811 */ /* 0x000fe200078eb8ff */
[----:B------:R-:W-:Y:S01]  /*1dc0*/  VIADD R32, R32, 0xffffff81 ;  /* 0xffffff8120207836 */ /* 0x000fe20000000000 */
[----:B------:R-:W-:Y:S02]  /*1dd0*/  BSSY.RECONVERGENT B2, `(.L_x_32) ;  /* 0x0000035000027945 */ /* 0x000fe40003800200 */
[----:B------:R-:W-:Y:S01]  /*1de0*/  IADD3 R35, PT, PT, -R33, R18, RZ ;  /* 0x0000001221237210 */ /* 0x000fe20007ffe1ff */
[C---:B------:R-:W-:Y:S01]  /*1df0*/  IMAD R11, R32.reuse, -0x800000, R11 ;  /* 0xff800000200b7824 */ /* 0x040fe200078e020b */
[----:B------:R-:W-:Y:S02]  /*1e00*/  IADD3 R32, PT, PT, R32, 0x7f, -R19 ;  /* 0x0000007f20207810 */ /* 0x000fe40007ffe813 */
[----:B------:R-:W0:Y:S01]  /*1e10*/  MUFU.RCP R33, R35 ;  /* 0x0000002300217308 */ /* 0x000e220000001000 */
[----:B------:R-:W-:Y:S01]  /*1e20*/  FADD.FTZ R34, -R35, -RZ ;  /* 0x800000ff23227221 */ /* 0x000fe20000010100 */
[----:B------:R-:W-:-:S03]  /*1e30*/  IADD3 R32, PT, PT, R32, R29, RZ ;  /* 0x0000001d20207210 */ /* 0x000fc60007ffe0ff */
[----:B0-----:R-:W-:-:S04]  /*1e40*/  FFMA R18, R33, R34, 1 ;  /* 0x3f80000021127423 */ /* 0x001fc80000000022 */
[----:B------:R-:W-:-:S04]  /*1e50*/  FFMA R18, R33, R18, R33 ;  /* 0x0000001221127223 */ /* 0x000fc80000000021 */
[----:B------:R-:W-:-:S04]  /*1e60*/  FFMA R33, R11, R18, RZ ;  /* 0x000000120b217223 */ /* 0x000fc800000000ff */
[----:B------:R-:W-:-:S04]  /*1e70*/  FFMA R36, R34, R33, R11 ;  /* 0x0000002122247223 */ /* 0x000fc8000000000b */
[----:B------:R-:W-:-:S04]  /*1e80*/  FFMA R33, R18, R36, R33 ;  /* 0x0000002412217223 */ /* 0x000fc80000000021 */
[----:B------:R-:W-:-:S04]  /*1e90*/  FFMA R34, R34, R33, R11 ;  /* 0x0000002122227223 */ /* 0x000fc8000000000b */
[----:B------:R-:W-:-:S05]  /*1ea0*/  FFMA R11, R18, R34, R33 ;  /* 0x00000022120b7223 */ /* 0x000fca0000000021 */
[----:B------:R-:W-:-:S04]  /*1eb0*/  SHF.R.U32.HI R19, RZ, 0x17, R11 ;  /* 0x00000017ff137819 */ /* 0x000fc8000001160b */
[----:B------:R-:W-:-:S05]  /*1ec0*/  LOP3.LUT R19, R19, 0xff, RZ, 0xc0, !PT ;  /* 0x000000ff13137812 */ /* 0x000fca00078ec0ff */
[----:B------:R-:W-:-:S05]  /*1ed0*/  IMAD.IADD R19, R19, 0x1, R32 ;  /* 0x0000000113137824 */ /* 0x000fca00078e0220 */
[----:B------:R-:W-:-:S04]  /*1ee0*/  IADD3 R29, PT, PT, R19, -0x1, RZ ;  /* 0xffffffff131d7810 */ /* 0x000fc80007ffe0ff */
[----:B------:R-:W-:-:S13]  /*1ef0*/  ISETP.GE.U32.AND P0, PT, R29, 0xfe, PT ;  /* 0x000000fe1d00780c */ /* 0x000fda0003f06070 */
[----:B------:R-:W-:Y:S05]  /*1f00*/  @!P0 BRA `(.L_x_33) ;  /* 0x0000000000808947 */ /* 0x000fea0003800000 */
[----:B------:R-:W-:-:S13]  /*1f10*/  ISETP.GT.AND P0, PT, R19, 0xfe, PT ;  /* 0x000000fe1300780c */ /* 0x000fda0003f04270 */
[----:B------:R-:W-:Y:S05]  /*1f20*/  @P0 BRA `(.L_x_34) ;  /* 0x00000000006c0947 */ /* 0x000fea0003800000 */
[----:B------:R-:W-:-:S13]  /*1f30*/  ISETP.GE.AND P0, PT, R19, 0x1, PT ;  /* 0x000000011300780c */ /* 0x000fda0003f06270 */
[----:B------:R-:W-:Y:S05]  /*1f40*/  @P0 BRA `(.L_x_35) ;  /* 0x0000000000740947 */ /* 0x000fea0003800000 */
[----:B------:R-:W-:Y:S02]  /*1f50*/  ISETP.GE.AND P0, PT, R19, -0x18, PT ;  /* 0xffffffe81300780c */ /* 0x000fe40003f06270 */
[----:B------:R-:W-:-:S11]  /*1f60*/  LOP3.LUT R11, R11, 0x80000000, RZ, 0xc0, !PT ;  /* 0x800000000b0b7812 */ /* 0x000fd600078ec0ff */
[----:B------:R-:W-:Y:S05]  /*1f70*/  @!P0 BRA `(.L_x_35) ;  /* 0x0000000000688947 */ /* 0x000fea0003800000 */
[CCC-:B------:R-:W-:Y:S01]  /*1f80*/  FFMA.RZ R29, R18.reuse, R34.reuse, R33.reuse ;  /* 0x00000022121d7223 */ /* 0x1c0fe2000000c021 */
[C---:B------:R-:W-:Y:S02]  /*1f90*/  ISETP.NE.AND P2, PT, R19.reuse, RZ, PT ;  /* 0x000000ff1300720c */ /* 0x040fe40003f45270 */
[----:B------:R-:W-:Y:S02]  /*1fa0*/  ISETP.NE.AND P1, PT, R19, RZ, PT ;  /* 0x000000ff1300720c */ /* 0x000fe40003f25270 */
[----:B------:R-:W-:Y:S01]  /*1fb0*/  LOP3.LUT R32, R29, 0x7fffff, RZ, 0xc0, !PT ;  /* 0x007fffff1d207812 */ /* 0x000fe200078ec0ff */
[CCC-:B------:R-:W-:Y:S01]  /*1fc0*/  FFMA.RP R29, R18.reuse, R34.reuse, R33.reuse ;  /* 0x00000022121d7223 */ /* 0x1c0fe20000008021 */
[----:B------:R-:W-:Y:S01]  /*1fd0*/  FFMA.RM R18, R18, R34, R33 ;  /* 0x0000002212127223 */ /* 0x000fe20000004021 */
[C---:B------:R-:W-:Y:S01]  /*1fe0*/  VIADD R33, R19.reuse, 0x20 ;  /* 0x0000002013217836 */ /* 0x040fe20000000000 */
[----:B------:R-:W-:Y:S02]  /*1ff0*/  LOP3.LUT R32, R32, 0x800000, RZ, 0xfc, !PT ;  /* 0x0080000020207812 */ /* 0x000fe400078efcff */
[----:B------:R-:W-:-:S02]  /*2000*/  IADD3 R19, PT, PT, -R19, RZ, RZ ;  /* 0x000000ff13137210 */ /* 0x000fc40007ffe1ff */
[----:B------:R-:W-:Y:S02]  /*2010*/  SHF.L.U32 R33, R32, R33, RZ ;  /* 0x0000002120217219 */ /* 0x000fe400000006ff */
[----:B------:R-:W-:Y:S02]  /*2020*/  FSETP.NEU.FTZ.AND P0, PT, R29, R18, PT ;  /* 0x000000121d00720b */ /* 0x000fe40003f1d000 */
[----:B------:R-:W-:Y:S02]  /*2030*/  SEL R19, R19, RZ, P2 ;  /* 0x000000ff13137207 */ /* 0x000fe40001000000 */
[----:B------:R-:W-:Y:S02]  /*2040*/  ISETP.NE.AND P1, PT, R33, RZ, P1 ;  /* 0x000000ff2100720c */ /* 0x000fe40000f25270 */
[----:B------:R-:W-:Y:S02]  /*2050*/  SHF.R.U32.HI R19, RZ, R19, R32 ;  /* 0x00000013ff137219 */ /* 0x000fe40000011620 */
[----:B------:R-:W-:-:S02]  /*2060*/  PLOP3.LUT P0, PT, P0, P1, PT, 0xf8, 0x8f ;  /* 0x00000000008f781c */ /* 0x000fc40000703f70 */
[----:B------:R-:W-:Y:S02]  /*2070*/  SHF.R.U32.HI R29, RZ, 0x1, R19 ;  /* 0x00000001ff1d7819 */ /* 0x000fe40000011613 */
[----:B------:R-:W-:-:S04]  /*2080*/  SEL R18, RZ, 0x1, !P0 ;  /* 0x00000001ff127807 */ /* 0x000fc80004000000 */
[----:B------:R-:W-:-:S04]  /*2090*/  LOP3.LUT R18, R18, 0x1, R29, 0xf8, !PT ;  /* 0x0000000112127812 */ /* 0x000fc800078ef81d */
[----:B------:R-:W-:-:S05]  /*20a0*/  LOP3.LUT R18, R18, R19, RZ, 0xc0, !PT ;  /* 0x0000001312127212 */ /* 0x000fca00078ec0ff */
[----:B------:R-:W-:-:S05]  /*20b0*/  IMAD.IADD R18, R29, 0x1, R18 ;  /* 0x000000011d127824 */ /* 0x000fca00078e0212 */
[----:B------:R-:W-:Y:S01]  /*20c0*/  LOP3.LUT R11, R18, R11, RZ, 0xfc, !PT ;  /* 0x0000000b120b7212 */ /* 0x000fe200078efcff */
[----:B------:R-:W-:Y:S06]  /*20d0*/  BRA `(.L_x_35) ;  /* 0x0000000000107947 */ /* 0x000fec0003800000 */
.L_x_34:
[----:B------:R-:W-:-:S04]  /*20e0*/  LOP3.LUT R11, R11, 0x80000000, RZ, 0xc0, !PT ;  /* 0x800000000b0b7812 */ /* 0x000fc800078ec0ff */
[----:B------:R-:W-:Y:S01]  /*20f0*/  LOP3.LUT R11, R11, 0x7f800000, RZ, 0xfc, !PT ;  /* 0x7f8000000b0b7812 */ /* 0x000fe200078efcff */
[----:B------:R-:W-:Y:S06]  /*2100*/  BRA `(.L_x_35) ;  /* 0x0000000000047947 */ /* 0x000fec0003800000 */
.L_x_33:
[----:B------:R-:W-:-:S07]  /*2110*/  LEA R11, R32, R11, 0x17 ;  /* 0x0000000b200b7211 */ /* 0x000fce00078eb8ff */
.L_x_35:
[----:B------:R-:W-:Y:S05]  /*2120*/  BSYNC.RECONVERGENT B2 ;  /* 0x0000000000027941 */ /* 0x000fea0003800200 */
.L_x_32:
[----:B------:R-:W-:Y:S05]  /*2130*/  BRA `(.L_x_36) ;  /* 0x0000000000207947 */ /* 0x000fea0003800000 */
.L_x_31:
[----:B------:R-:W-:-:S04]  /*2140*/  LOP3.LUT R11, R18, 0x80000000, R11, 0x48, !PT ;  /* 0x80000000120b7812 */ /* 0x000fc800078e480b */
[----:B------:R-:W-:Y:S01]  /*2150*/  LOP3.LUT R11, R11, 0x7f800000, RZ, 0xfc, !PT ;  /* 0x7f8000000b0b7812 */ /* 0x000fe200078efcff */
[----:B------:R-:W-:Y:S06]  /*2160*/  BRA `(.L_x_36) ;  /* 0x0000000000147947 */ /* 0x000fec0003800000 */
.L_x_30:
[----:B------:R-:W-:Y:S01]  /*2170*/  LOP3.LUT R11, R18, 0x80000000, R11, 0x48, !PT ;  /* 0x80000000120b7812 */ /* 0x000fe200078e480b */
[----:B------:R-:W-:Y:S06]  /*2180*/  BRA `(.L_x_36) ;  /* 0x00000000000c7947 */ /* 0x000fec0003800000 */
.L_x_29:
[----:B------:R-:W0:Y:S01]  /*2190*/  MUFU.RSQ R11, -QNAN ;  /* 0xffc00000000b7908 */ /* 0x000e220000001400 */
[----:B------:R-:W-:Y:S05]  /*21a0*/  BRA `(.L_x_36) ;  /* 0x0000000000047947 */ /* 0x000fea0003800000 */
.L_x_28:
[----:B------:R-:W-:-:S07]  /*21b0*/  FADD.FTZ R11, R11, R18 ;  /* 0x000000120b0b7221 */ /* 0x000fce0000010000 */
.L_x_36:
[----:B------:R-:W-:Y:S05]  /*21c0*/  BSYNC.RECONVERGENT B1 ;  /* 0x0000000000017941 */ /* 0x000fea0003800200 */
.L_x_26:
[----:B------:R-:W-:Y:S02]  /*21d0*/  HFMA2 R19, -RZ, RZ, 0, 0 ;  /* 0x00000000ff137431 */ /* 0x000fe400000001ff */
[----:B------:R-:W-:-:S04]  /*21e0*/  IMAD.MOV.U32 R18, RZ, RZ, R28 ;  /* 0x000000ffff127224 */ /* 0x000fc800078e001c */
[----:B0-----:R-:W-:Y:S05]  /*21f0*/  RET.REL.NODEC R18 `(_Z19wf_embedding_kernelPfiiiS_iiiPsiiPKfiiS2_iS_iiiiiiifj) ;  /* 0xffffffdc12807950 */ /* 0x001fea0003c3ffff */
.L_x_37:
[----:B------:R-:W-:-:S00]  /*2200*/  BRA `(.L_x_37) ;  /* 0xfffffffc00fc7947 */ /* 0x000fc0000383ffff */
[----:B------:R-:W-:-:S00]  /*2210*/  NOP ;  /* 0x0000000000007918 */ /* 0x000fc00000000000 */
        /* <DEDUP_REMOVED lines=14> */
.L_x_38:


//--------------------- .nv.shared._Z19wf_embedding_kernelPfiiiS_iiiPsiiPKfiiS2_iS_iiiiiiifj --------------------------
	.section	.nv.shared._Z19wf_embedding_kernelPfiiiS_iiiPsiiPKfiiS2_iS_iiiiiiifj,"aw",@nobits
	.sectionflags	@""
	.align	16
	.zero		1024


//--------------------- .nv.shared.reserved.0     --------------------------
	.section	.nv.shared.reserved.0,"aw",@nobits
	.weak		__nv_reservedSMEM_offset_0_alias
	.size		__nv_reservedSMEM_offset_0_alias, 0, 64
	.other		__nv_reservedSMEM_offset_0_alias,@"STO_CUDA_RESERVED_SHARED STV_DEFAULT"
__nv_reservedSMEM_offset_0_alias:
	.zero		0
	.zero		64


//--------------------- .nv.constant0._Z19wf_embedding_kernelPfiiiS_iiiPsiiPKfiiS2_iS_iiiiiiifj --------------------------
	.section	.nv.constant0._Z19wf_embedding_kernelPfiiiS_iiiPsiiPKfiiS2_iS_iiiiiiifj,"a",@progbits
	.sectionflags	@""
	.align	4
.nv.constant0._Z19wf_embedding_kernelPfiiiS_iiiPsiiPKfiiS2_iS_iiiiiiifj:
	.zero		1036


//--------------------- SYMBOLS --------------------------

	.type		.nv.reservedSmem.offset0,@object
	.size		.nv.reservedSmem.offset0,0x4
	.type		.nv.reservedSmem.cap,@object
	.size		.nv.reservedSmem.cap,0x4
